	.target	sm_90a

	.elftype	@"ET_EXEC"


//--------------------- .note.nv.tkinfo           --------------------------
	.section	.note.nv.tkinfo,"",@"SHT_NOTE"
	.sectionflags	@"SHF_NOTE_NV_TKINFO"
	.tkinfo
        /*0018*/ 	.word	0x00000002
        /*0030*/ 	.string	""
        /*0030*/ 	.string	"ptxas"
        /*0030*/ 	.string	"Cuda compilation tools, release 13.0, V13.0.88"
        /*0030*/ 	.string	"Build cuda_13.0.r13.0/compiler.36424714_0"
        /*0030*/ 	.string	"-arch sm_90a -m 64 "



//--------------------- .note.nv.cuinfo           --------------------------
	.section	.note.nv.cuinfo,"",@"SHT_NOTE"
	.sectionflags	@"SHF_NOTE_NV_CUINFO"
        /*0018*/ 	.short	0x0002
        /*001a*/ 	.short	0x005a
        /*001c*/ 	.short	0x0082
	.zero		2


//--------------------- .nv.info                  --------------------------
	.section	.nv.info,"",@"SHT_CUDA_INFO"
	.align	4


	//----- nvinfo : EIATTR_REGCOUNT
	.align		4
        /*0000*/ 	.byte	0x04, 0x2f
        /*0002*/ 	.short	(.L_15 - .L_14)
	.align		4
.L_14:
        /*0004*/ 	.word	index@(_ZN7cutlass13device_kernelINS_4gemm6kernel13GemmUniversalIN4cute5tupleIJiiiiEEENS1_10collective13CollectiveMmaINS1_34MainloopSm90TmaGmmaWarpSpecializedILi3ENS5_IJNS4_1CILi1EEESB_SB_EEENS1_32KernelTmaWarpSpecializedPingpongEEENS5_IJNSA_ILi64EEESF_NSA_ILi128EEEEEENS_10tfloat32_tENS5_IJlSB_lEEESI_SJ_NS4_8TiledMMAINS4_8MMA_AtomIJNS4_4SM904GMMA29MMA_64x64x8_F32TF32TF32_SS_TNILNSN_7ScaleInE1ELSP_1EEEEEENS4_6LayoutISC_NS5_IJNSA_ILi0EEEST_ST_EEEEENS5_IJNS4_10UnderscoreESW_SW_EEEEENS4_13SM90_TMA_LOADENS4_14ComposedLayoutINS4_7SwizzleILi3ELi4ELi3EEENS4_18smem_ptr_flag_bitsILi32EEENSS_INS5_IJNSA_ILi8EEENSA_ILi32EEEEEENS5_IJS16_SB_EEEEEEEvNS4_8identityESZ_S1A_vS1B_EENS_8epilogue10collective6detail29Sm90TmaWarpSpecializedAdapterINS1E_15DefaultEpilogueISI_SJ_SJ_NS1D_6thread17LinearCombinationISI_Li1EffLNS1I_9ScaleType4KindE0ELNS_15FloatRoundStyleE2ESI_EENS1_15EpilogueDefaultEEEEEvvEEEEvNT_6ParamsE)
        /*0008*/ 	.word	0x000000a8


	//----- nvinfo : EIATTR_FRAME_SIZE
	.align		4
.L_15:
        /*000c*/ 	.byte	0x04, 0x11
        /*000e*/ 	.short	(.L_17 - .L_16)
	.align		4
.L_16:
        /*0010*/ 	.word	index@(_ZN7cutlass13device_kernelINS_4gemm6kernel13GemmUniversalIN4cute5tupleIJiiiiEEENS1_10collective13CollectiveMmaINS1_34MainloopSm90TmaGmmaWarpSpecializedILi3ENS5_IJNS4_1CILi1EEESB_SB_EEENS1_32KernelTmaWarpSpecializedPingpongEEENS5_IJNSA_ILi64EEESF_NSA_ILi128EEEEEENS_10tfloat32_tENS5_IJlSB_lEEESI_SJ_NS4_8TiledMMAINS4_8MMA_AtomIJNS4_4SM904GMMA29MMA_64x64x8_F32TF32TF32_SS_TNILNSN_7ScaleInE1ELSP_1EEEEEENS4_6LayoutISC_NS5_IJNSA_ILi0EEEST_ST_EEEEENS5_IJNS4_10UnderscoreESW_SW_EEEEENS4_13SM90_TMA_LOADENS4_14ComposedLayoutINS4_7SwizzleILi3ELi4ELi3EEENS4_18smem_ptr_flag_bitsILi32EEENSS_INS5_IJNSA_ILi8EEENSA_ILi32EEEEEENS5_IJS16_SB_EEEEEEEvNS4_8identityESZ_S1A_vS1B_EENS_8epilogue10collective6detail29Sm90TmaWarpSpecializedAdapterINS1E_15DefaultEpilogueISI_SJ_SJ_NS1D_6thread17LinearCombinationISI_Li1EffLNS1I_9ScaleType4KindE0ELNS_15FloatRoundStyleE2ESI_EENS1_15EpilogueDefaultEEEEEvvEEEEvNT_6ParamsE)
        /*0014*/ 	.word	0x00000008


	//----- nvinfo : EIATTR_MIN_STACK_SIZE
	.align		4
.L_17:
        /*0018*/ 	.byte	0x04, 0x12
        /*001a*/ 	.short	(.L_19 - .L_18)
	.align		4
.L_18:
        /*001c*/ 	.word	index@(_ZN7cutlass13device_kernelINS_4gemm6kernel13GemmUniversalIN4cute5tupleIJiiiiEEENS1_10collective13CollectiveMmaINS1_34MainloopSm90TmaGmmaWarpSpecializedILi3ENS5_IJNS4_1CILi1EEESB_SB_EEENS1_32KernelTmaWarpSpecializedPingpongEEENS5_IJNSA_ILi64EEESF_NSA_ILi128EEEEEENS_10tfloat32_tENS5_IJlSB_lEEESI_SJ_NS4_8TiledMMAINS4_8MMA_AtomIJNS4_4SM904GMMA29MMA_64x64x8_F32TF32TF32_SS_TNILNSN_7ScaleInE1ELSP_1EEEEEENS4_6LayoutISC_NS5_IJNSA_ILi0EEEST_ST_EEEEENS5_IJNS4_10UnderscoreESW_SW_EEEEENS4_13SM90_TMA_LOADENS4_14ComposedLayoutINS4_7SwizzleILi3ELi4ELi3EEENS4_18smem_ptr_flag_bitsILi32EEENSS_INS5_IJNSA_ILi8EEENSA_ILi32EEEEEENS5_IJS16_SB_EEEEEEEvNS4_8identityESZ_S1A_vS1B_EENS_8epilogue10collective6detail29Sm90TmaWarpSpecializedAdapterINS1E_15DefaultEpilogueISI_SJ_SJ_NS1D_6thread17LinearCombinationISI_Li1EffLNS1I_9ScaleType4KindE0ELNS_15FloatRoundStyleE2ESI_EENS1_15EpilogueDefaultEEEEEvvEEEEvNT_6ParamsE)
        /*0020*/ 	.word	0x00000008
.L_19:


//--------------------- .nv.compat                --------------------------
	.section	.nv.compat,"",@"SHT_CUDA_COMPAT_INFO"
	.align	4
        /*0000*/ 	.byte	0x02, 0x09, 0x01, 0x00, 0x02, 0x02, 0x04, 0x00, 0x02, 0x05, 0x05, 0x00, 0x03, 0x07, 0x01, 0x01
        /*0010*/ 	.byte	0x02, 0x03, 0x01, 0x00, 0x02, 0x06, 0x01, 0x00, 0x04, 0x0b, 0x08, 0x00, 0x00, 0x00, 0x00, 0x00
        /*0020*/ 	.byte	0x00, 0x00, 0x00, 0x00


//--------------------- .nv.info._ZN7cutlass13device_kernelINS_4gemm6kernel13GemmUniversalIN4cute5tupleIJiiiiEEENS1_10collective13CollectiveMmaINS1_34MainloopSm90TmaGmmaWarpSpecializedILi3ENS5_IJNS4_1CILi1EEESB_SB_EEENS1_32KernelTmaWarpSpecializedPingpongEEENS5_IJNSA_ILi64EEESF_NSA_ILi128EEEEEENS_10tfloat32_tENS5_IJlSB_lEEESI_SJ_NS4_8TiledMMAINS4_8MMA_AtomIJNS4_4SM904GMMA29MMA_64x64x8_F32TF32TF32_SS_TNILNSN_7ScaleInE1ELSP_1EEEEEENS4_6LayoutISC_NS5_IJNSA_ILi0EEEST_ST_EEEEENS5_IJNS4_10UnderscoreESW_SW_EEEEENS4_13SM90_TMA_LOADENS4_14ComposedLayoutINS4_7SwizzleILi3ELi4ELi3EEENS4_18smem_ptr_flag_bitsILi32EEENSS_INS5_IJNSA_ILi8EEENSA_ILi32EEEEEENS5_IJS16_SB_EEEEEEEvNS4_8identityESZ_S1A_vS1B_EENS_8epilogue10collective6detail29Sm90TmaWarpSpecializedAdapterINS1E_15DefaultEpilogueISI_SJ_SJ_NS1D_6thread17LinearCombinationISI_Li1EffLNS1I_9ScaleType4KindE0ELNS_15FloatRoundStyleE2ESI_EENS1_15EpilogueDefaultEEEEEvvEEEEvNT_6ParamsE --------------------------
	.section	.nv.info._ZN7cutlass13device_kernelINS_4gemm6kernel13GemmUniversalIN4cute5tupleIJiiiiEEENS1_10collective13CollectiveMmaINS1_34MainloopSm90TmaGmmaWarpSpecializedILi3ENS5_IJNS4_1CILi1EEESB_SB_EEENS1_32KernelTmaWarpSpecializedPingpongEEENS5_IJNSA_ILi64EEESF_NSA_ILi128EEEEEENS_10tfloat32_tENS5_IJlSB_lEEESI_SJ_NS4_8TiledMMAINS4_8MMA_AtomIJNS4_4SM904GMMA29MMA_64x64x8_F32TF32TF32_SS_TNILNSN_7ScaleInE1ELSP_1EEEEEENS4_6LayoutISC_NS5_IJNSA_ILi0EEEST_ST_EEEEENS5_IJNS4_10UnderscoreESW_SW_EEEEENS4_13SM90_TMA_LOADENS4_14ComposedLayoutINS4_7SwizzleILi3ELi4ELi3EEENS4_18smem_ptr_flag_bitsILi32EEENSS_INS5_IJNSA_ILi8EEENSA_ILi32EEEEEENS5_IJS16_SB_EEEEEEEvNS4_8identityESZ_S1A_vS1B_EENS_8epilogue10collective6detail29Sm90TmaWarpSpecializedAdapterINS1E_15DefaultEpilogueISI_SJ_SJ_NS1D_6thread17LinearCombinationISI_Li1EffLNS1I_9ScaleType4KindE0ELNS_15FloatRoundStyleE2ESI_EENS1_15EpilogueDefaultEEEEEvvEEEEvNT_6ParamsE,"",@"SHT_CUDA_INFO"
	.sectionflags	@""
	.align	4


	//----- nvinfo : EIATTR_CUDA_API_VERSION
	.align		4
        /*0000*/ 	.byte	0x04, 0x37
        /*0002*/ 	.short	(.L_21 - .L_20)
.L_20:
        /*0004*/ 	.word	0x00000082


	//----- nvinfo : EIATTR_KPARAM_INFO
	.align		4
.L_21:
        /*0008*/ 	.byte	0x04, 0x17
        /*000a*/ 	.short	(.L_23 - .L_22)
.L_22:
        /*000c*/ 	.word	0x00000000
        /*0010*/ 	.short	0x0000
        /*0012*/ 	.short	0x0070
        /*0014*/ 	.byte	0x00, 0xf0, 0x01, 0x10


	//----- nvinfo : EIATTR_SPARSE_MMA_MASK
	.align		4
.L_23:
        /*0018*/ 	.byte	0x03, 0x50
        /*001a*/ 	.short	0x0000


	//----- nvinfo : EIATTR_MAXREG_COUNT
	.align		4
        /*001c*/ 	.byte	0x03, 0x1b
        /*001e*/ 	.short	0x00a8


	//----- nvinfo : EIATTR_NUM_BARRIERS
	.align		4
        /*0020*/ 	.byte	0x02, 0x4c
        /*0022*/ 	.byte	0x01
	.zero		1


	//----- nvinfo : EIATTR_EXTERNS
	.align		4
        /*0024*/ 	.byte	0x04, 0x0f
        /*0026*/ 	.short	(.L_25 - .L_24)


	//   ....[0]....
	.align		4
.L_24:
        /*0028*/ 	.word	index@(__assertfail)


	//----- nvinfo : EIATTR_ANNOTATIONS
	.align		4
.L_25:
        /*002c*/ 	.byte	0x04, 0x55
        /*002e*/ 	.short	(.L_27 - .L_26)


	//   ....[0]....
.L_26:
        /*0030*/ 	.word	0x00000001
        /*0034*/ 	.byte	0xb0, 0x0a, 0x00, 0x00, 0x01, 0x00, 0x00, 0x00, 0xd0, 0x11, 0x00, 0x00, 0x01, 0x00, 0x00, 0x00
        /*0044*/ 	.byte	0x00, 0x4d, 0x00, 0x00, 0x01, 0x00, 0x00, 0x00, 0xc0, 0x5a, 0x00, 0x00


	//----- nvinfo : EIATTR_MERCURY_ISA_VERSION
	.align		4
.L_27:
        /*0050*/ 	.byte	0x03, 0x5f
        /*0052*/ 	.short	0x0101


	//----- nvinfo : EIATTR_INT_WARP_WIDE_INSTR_OFFSETS
	.align		4
        /*0054*/ 	.byte	0x04, 0x31
        /*0056*/ 	.short	(.L_29 - .L_28)


	//   ....[0]....
.L_28:
        /*0058*/ 	.word	0x000003d0


	//   ....[1]....
        /*005c*/ 	.word	0x000003f0


	//   ....[2]....
        /*0060*/ 	.word	0x00000470


	//   ....[3]....
        /*0064*/ 	.word	0x00000480


	//   ....[4]....
        /*0068*/ 	.word	0x00000490


	//   ....[5]....
        /*006c*/ 	.word	0x000004b0


	//   ....[6]....
        /*0070*/ 	.word	0x00000540


	//   ....[7]....
        /*0074*/ 	.word	0x00000560


	//----- nvinfo : EIATTR_COOP_GROUP_MASK_REGIDS
	.align		4
.L_29:
        /*0078*/ 	.byte	0x04, 0x29
        /*007a*/ 	.short	(.L_31 - .L_30)


	//   ....[0]....
.L_30:
        /*007c*/ 	.word	0xffffffff


	//   ....[1]....
        /*0080*/ 	.word	0xffffffff


	//   ....[2]....
        /*0084*/ 	.word	0xffffffff


	//   ....[3]....
        /*0088*/ 	.word	0xffffffff


	//   ....[4]....
        /*008c*/ 	.word	0xffffffff


	//   ....[5]....
        /*0090*/ 	.word	0xffffffff


	//----- nvinfo : EIATTR_COOP_GROUP_INSTR_OFFSETS
	.align		4
.L_31:
        /*0094*/ 	.byte	0x04, 0x28
        /*0096*/ 	.short	(.L_33 - .L_32)


	//   ....[0]....
.L_32:
        /*0098*/ 	.word	0x00000070


	//   ....[1]....
        /*009c*/ 	.word	0x00000080


	//   ....[2]....
        /*00a0*/ 	.word	0x00000140


	//   ....[3]....
        /*00a4*/ 	.word	0x000002b0


	//   ....[4]....
        /*00a8*/ 	.word	0x000002f0


	//   ....[5]....
        /*00ac*/ 	.word	0x00000330


	//----- nvinfo : EIATTR_REG_RECONFIG
	.align		4
.L_33:
        /*00b0*/ 	.byte	0x01, 0x54
	.zero		2


	//----- nvinfo : EIATTR_SYSCALL_OFFSETS
	.align		4
        /*00b4*/ 	.byte	0x04, 0x46
        /*00b6*/ 	.short	(.L_35 - .L_34)


	//   ....[0]....
.L_34:
        /*00b8*/ 	.word	0x000016d0


	//----- nvinfo : EIATTR_MBARRIER_INSTR_OFFSETS
	.align		4
.L_35:
        /*00bc*/ 	.byte	0x04, 0x39
        /*00be*/ 	.short	(.L_37 - .L_36)


	//   ....[0]....
.L_36:
        /*00c0*/ 	.word	0x00000240
        /*00c4*/ 	.word	0x000000ff
        /*00c8*/ 	.word	0x00000000
        /*00cc*/ 	.short	0x0100
        /*00ce*/ 	.byte	0x08
	.zero		1


	//   ....[1]....
        /*00d0*/ 	.word	0x00000250
        /*00d4*/ 	.word	0x000000ff
        /*00d8*/ 	.word	0x00000018
        /*00dc*/ 	.short	0x0100
        /*00de*/ 	.byte	0x08
	.zero		1


	//   ....[2]....
        /*00e0*/ 	.word	0x00000260
        /*00e4*/ 	.word	0x000000ff
        /*00e8*/ 	.word	0x00000008
        /*00ec*/ 	.short	0x0100
        /*00ee*/ 	.byte	0x08
	.zero		1


	//   ....[3]....
        /*00f0*/ 	.word	0x00000270
        /*00f4*/ 	.word	0x000000ff
        /*00f8*/ 	.word	0x00000020
        /*00fc*/ 	.short	0x0100
        /*00fe*/ 	.byte	0x08
	.zero		1


	//   ....[4]....
        /*0100*/ 	.word	0x00000280
        /*0104*/ 	.word	0x000000ff
        /*0108*/ 	.word	0x00000010
        /*010c*/ 	.short	0x0100
        /*010e*/ 	.byte	0x08
	.zero		1


	//   ....[5]....
        /*0110*/ 	.word	0x00000290
        /*0114*/ 	.word	0x000000ff
        /*0118*/ 	.word	0x00000028
        /*011c*/ 	.short	0x0100
        /*011e*/ 	.byte	0x08
	.zero		1


	//   ....[6]....
        /*0120*/ 	.word	0x000005a0
        /*0124*/ 	.word	0x000000ff
        /*0128*/ 	.word	0x00000060
        /*012c*/ 	.short	0x0100
        /*012e*/ 	.byte	0x08
	.zero		1


	//   ....[7]....
        /*0130*/ 	.word	0x00000610
        /*0134*/ 	.word	0x000000ff
        /*0138*/ 	.word	0x00000068
        /*013c*/ 	.short	0x0100
        /*013e*/ 	.byte	0x08
	.zero		1


	//   ....[8]....
        /*0140*/ 	.word	0x00000630
        /*0144*/ 	.word	0x000000ff
        /*0148*/ 	.word	0x00000040
        /*014c*/ 	.short	0x0100
        /*014e*/ 	.byte	0x09
	.zero		1


	//   ....[9]....
        /*0150*/ 	.word	0x00000640
        /*0154*/ 	.word	0x000000ff
        /*0158*/ 	.word	0x00000048
        /*015c*/ 	.short	0x0100
        /*015e*/ 	.byte	0x09
	.zero		1


	//   ....[10]....
        /*0160*/ 	.word	0x00000650
        /*0164*/ 	.word	0x000000ff
        /*0168*/ 	.word	0x00000050
        /*016c*/ 	.short	0x0100
        /*016e*/ 	.byte	0x09
	.zero		1


	//   ....[11]....
        /*0170*/ 	.word	0x00000660
        /*0174*/ 	.word	0x000000ff
        /*0178*/ 	.word	0x00000058
        /*017c*/ 	.short	0x0100
        /*017e*/ 	.byte	0x09
	.zero		1


	//   ....[12]....
        /*0180*/ 	.word	0x00001590
        /*0184*/ 	.word	0x000000ff
        /*0188*/ 	.word	0xfffffff8
        /*018c*/ 	.short	0x010a
        /*018e*/ 	.byte	0x2b
	.zero		1


	//   ....[13]....
        /*0190*/ 	.word	0x00001750
        /*0194*/ 	.word	0x00000003
        /*0198*/ 	.word	0x00000000
        /*019c*/ 	.short	0x010a
        /*019e*/ 	.byte	0x3f
	.zero		1


	//   ....[14]....
        /*01a0*/ 	.word	0x00001790
        /*01a4*/ 	.word	0x00000003
        /*01a8*/ 	.word	0x00000000
        /*01ac*/ 	.short	0x010a
        /*01ae*/ 	.byte	0x3f
	.zero		1


	//   ....[15]....
        /*01b0*/ 	.word	0x00001fd0
        /*01b4*/ 	.word	0x000000ff
        /*01b8*/ 	.word	0x00000000
        /*01bc*/ 	.short	0x010a
        /*01be*/ 	.byte	0x06
	.zero		1


	//   ....[16]....
        /*01c0*/ 	.word	0x00002010
        /*01c4*/ 	.word	0x000000ff
        /*01c8*/ 	.word	0x00000000
        /*01cc*/ 	.short	0x010a
        /*01ce*/ 	.byte	0x06
	.zero		1


	//   ....[17]....
        /*01d0*/ 	.word	0x000027b0
        /*01d4*/ 	.word	0x000000ff
        /*01d8*/ 	.word	0x00000000
        /*01dc*/ 	.short	0x0101
        /*01de*/ 	.byte	0x06
	.zero		1


	//   ....[18]....
        /*01e0*/ 	.word	0x000028b0
        /*01e4*/ 	.word	0x00000003
        /*01e8*/ 	.word	0x00000000
        /*01ec*/ 	.short	0x0101
        /*01ee*/ 	.byte	0x29
	.zero		1


	//   ....[19]....
        /*01f0*/ 	.word	0x00002980
        /*01f4*/ 	.word	0x000000ff
        /*01f8*/ 	.word	0x00000000
        /*01fc*/ 	.short	0x0101
        /*01fe*/ 	.byte	0x06
	.zero		1


	//   ....[20]....
        /*0200*/ 	.word	0x000029f0
        /*0204*/ 	.word	0x000000ff
        /*0208*/ 	.word	0x00000008
        /*020c*/ 	.short	0x010a
        /*020e*/ 	.byte	0x2b
	.zero		1


	//   ....[21]....
        /*0210*/ 	.word	0x00004d40
        /*0214*/ 	.word	0x00000000
        /*0218*/ 	.word	0x00000000
        /*021c*/ 	.short	0x0101
        /*021e*/ 	.byte	0x29
	.zero		1


	//   ....[22]....
        /*0220*/ 	.word	0x00005630
        /*0224*/ 	.word	0x0000000b
        /*0228*/ 	.word	0x00000018
        /*022c*/ 	.short	0x010a
        /*022e*/ 	.byte	0x3f
	.zero		1


	//   ....[23]....
        /*0230*/ 	.word	0x00005bf0
        /*0234*/ 	.word	0x00000006
        /*0238*/ 	.word	0x00000068
        /*023c*/ 	.short	0x0101
        /*023e*/ 	.byte	0x3f
	.zero		1


	//   ....[24]....
        /*0240*/ 	.word	0x00006310
        /*0244*/ 	.word	0x00000007
        /*0248*/ 	.word	0x00000000
        /*024c*/ 	.short	0x010a
        /*024e*/ 	.byte	0x3f
	.zero		1


	//   ....[25]....
        /*0250*/ 	.word	0x00006390
        /*0254*/ 	.word	0x00000004
        /*0258*/ 	.word	0x00000000
        /*025c*/ 	.short	0x010a
        /*025e*/ 	.byte	0x3f
	.zero		1


	//   ....[26]....
        /*0260*/ 	.word	0x00006420
        /*0264*/ 	.word	0x00000005
        /*0268*/ 	.word	0x00000000
        /*026c*/ 	.short	0x010a
        /*026e*/ 	.byte	0x3f
	.zero		1


	//   ....[27]....
        /*0270*/ 	.word	0x00006490
        /*0274*/ 	.word	0x00000003
        /*0278*/ 	.word	0xfffffff8
        /*027c*/ 	.short	0x010a
        /*027e*/ 	.byte	0x3f
	.zero		1


	//   ....[28]....
        /*0280*/ 	.word	0x000064e0
        /*0284*/ 	.word	0x00000003
        /*0288*/ 	.word	0x00000000
        /*028c*/ 	.short	0x010a
        /*028e*/ 	.byte	0x3f
	.zero		1


	//   ....[29]....
        /*0290*/ 	.word	0x00006540
        /*0294*/ 	.word	0x00000004
        /*0298*/ 	.word	0x00000000
        /*029c*/ 	.short	0x010a
        /*029e*/ 	.byte	0x3f
	.zero		1


	//   ....[30]....
        /*02a0*/ 	.word	0x000065a0
        /*02a4*/ 	.word	0x00000003
        /*02a8*/ 	.word	0x00000008
        /*02ac*/ 	.short	0x010a
        /*02ae*/ 	.byte	0x3f
	.zero		1


	//   ....[31]....
        /*02b0*/ 	.word	0x00006670
        /*02b4*/ 	.word	0x0000000b
        /*02b8*/ 	.word	0x00000018
        /*02bc*/ 	.short	0x010a
        /*02be*/ 	.byte	0x3f
	.zero		1


	//   ....[32]....
        /*02c0*/ 	.word	0x00006740
        /*02c4*/ 	.word	0x00000007
        /*02c8*/ 	.word	0x00000000
        /*02cc*/ 	.short	0x010a
        /*02ce*/ 	.byte	0x3f
	.zero		1


	//   ....[33]....
        /*02d0*/ 	.word	0x00006790
        /*02d4*/ 	.word	0x00000004
        /*02d8*/ 	.word	0x00000000
        /*02dc*/ 	.short	0x010a
        /*02de*/ 	.byte	0x3f
	.zero		1


	//----- nvinfo : EIATTR_NUM_MBARRIERS
	.align		4
.L_37:
        /*02e0*/ 	.byte	0x03, 0x38
        /*02e2*/ 	.short	0x000c


	//----- nvinfo : EIATTR_EXIT_INSTR_OFFSETS
	.align		4
        /*02e4*/ 	.byte	0x04, 0x1c
        /*02e6*/ 	.short	(.L_39 - .L_38)


	//   ....[0]....
.L_38:
        /*02e8*/ 	.word	0x00001160


	//   ....[1]....
        /*02ec*/ 	.word	0x000011c0


	//   ....[2]....
        /*02f0*/ 	.word	0x00005360


	//   ....[3]....
        /*02f4*/ 	.word	0x00005390


	//   ....[4]....
        /*02f8*/ 	.word	0x00006470


	//----- nvinfo : EIATTR_MAX_THREADS
	.align		4
.L_39:
        /*02fc*/ 	.byte	0x04, 0x05
        /*02fe*/ 	.short	(.L_41 - .L_40)
.L_40:
        /*0300*/ 	.word	0x00000180
        /*0304*/ 	.word	0x00000001
        /*0308*/ 	.word	0x00000001


	//----- nvinfo : EIATTR_CRS_STACK_SIZE
	.align		4
.L_41:
        /*030c*/ 	.byte	0x04, 0x1e
        /*030e*/ 	.short	(.L_43 - .L_42)
.L_42:
        /*0310*/ 	.word	0x00000000


	//----- nvinfo : EIATTR_CBANK_PARAM_SIZE
	.align		4
.L_43:
        /*0314*/ 	.byte	0x03, 0x19
        /*0316*/ 	.short	0x0470


	//----- nvinfo : EIATTR_PARAM_CBANK
	.align		4
        /*0318*/ 	.byte	0x04, 0x0a
        /*031a*/ 	.short	(.L_45 - .L_44)
	.align		4
.L_44:
        /*031c*/ 	.word	index@(.nv.constant0._ZN7cutlass13device_kernelINS_4gemm6kernel13GemmUniversalIN4cute5tupleIJiiiiEEENS1_10collective13CollectiveMmaINS1_34MainloopSm90TmaGmmaWarpSpecializedILi3ENS5_IJNS4_1CILi1EEESB_SB_EEENS1_32KernelTmaWarpSpecializedPingpongEEENS5_IJNSA_ILi64EEESF_NSA_ILi128EEEEEENS_10tfloat32_tENS5_IJlSB_lEEESI_SJ_NS4_8TiledMMAINS4_8MMA_AtomIJNS4_4SM904GMMA29MMA_64x64x8_F32TF32TF32_SS_TNILNSN_7ScaleInE1ELSP_1EEEEEENS4_6LayoutISC_NS5_IJNSA_ILi0EEEST_ST_EEEEENS5_IJNS4_10UnderscoreESW_SW_EEEEENS4_13SM90_TMA_LOADENS4_14ComposedLayoutINS4_7SwizzleILi3ELi4ELi3EEENS4_18smem_ptr_flag_bitsILi32EEENSS_INS5_IJNSA_ILi8EEENSA_ILi32EEEEEENS5_IJS16_SB_EEEEEEEvNS4_8identityESZ_S1A_vS1B_EENS_8epilogue10collective6detail29Sm90TmaWarpSpecializedAdapterINS1E_15DefaultEpilogueISI_SJ_SJ_NS1D_6thread17LinearCombinationISI_Li1EffLNS1I_9ScaleType4KindE0ELNS_15FloatRoundStyleE2ESI_EENS1_15EpilogueDefaultEEEEEvvEEEEvNT_6ParamsE)
        /*0320*/ 	.short	0x0210
        /*0322*/ 	.short	0x0470


	//----- nvinfo : EIATTR_SW_WAR
	.align		4
.L_45:
        /*0324*/ 	.byte	0x04, 0x36
        /*0326*/ 	.short	(.L_47 - .L_46)
.L_46:
        /*0328*/ 	.word	0x00000008
.L_47:


//--------------------- .nv.callgraph             --------------------------
	.section	.nv.callgraph,"",@"SHT_CUDA_CALLGRAPH"
	.align	4
	.sectionentsize	8
	.align		4
        /*0000*/ 	.word	0x00000000
	.align		4
        /*0004*/ 	.word	0xffffffff
	.align		4
        /*0008*/ 	.word	index@(_ZN7cutlass13device_kernelINS_4gemm6kernel13GemmUniversalIN4cute5tupleIJiiiiEEENS1_10collective13CollectiveMmaINS1_34MainloopSm90TmaGmmaWarpSpecializedILi3ENS5_IJNS4_1CILi1EEESB_SB_EEENS1_32KernelTmaWarpSpecializedPingpongEEENS5_IJNSA_ILi64EEESF_NSA_ILi128EEEEEENS_10tfloat32_tENS5_IJlSB_lEEESI_SJ_NS4_8TiledMMAINS4_8MMA_AtomIJNS4_4SM904GMMA29MMA_64x64x8_F32TF32TF32_SS_TNILNSN_7ScaleInE1ELSP_1EEEEEENS4_6LayoutISC_NS5_IJNSA_ILi0EEEST_ST_EEEEENS5_IJNS4_10UnderscoreESW_SW_EEEEENS4_13SM90_TMA_LOADENS4_14ComposedLayoutINS4_7SwizzleILi3ELi4ELi3EEENS4_18smem_ptr_flag_bitsILi32EEENSS_INS5_IJNSA_ILi8EEENSA_ILi32EEEEEENS5_IJS16_SB_EEEEEEEvNS4_8identityESZ_S1A_vS1B_EENS_8epilogue10collective6detail29Sm90TmaWarpSpecializedAdapterINS1E_15DefaultEpilogueISI_SJ_SJ_NS1D_6thread17LinearCombinationISI_Li1EffLNS1I_9ScaleType4KindE0ELNS_15FloatRoundStyleE2ESI_EENS1_15EpilogueDefaultEEEEEvvEEEEvNT_6ParamsE)
	.align		4
        /*000c*/ 	.word	index@(__assertfail)
	.align		4
        /*0010*/ 	.word	0x00000000
	.align		4
        /*0014*/ 	.word	0xfffffffe
	.align		4
        /*0018*/ 	.word	0x00000000
	.align		4
        /*001c*/ 	.word	0xfffffffd
	.align		4
        /*0020*/ 	.word	0x00000000
	.align		4
        /*0024*/ 	.word	0xfffffffc


//--------------------- .nv.constant4             --------------------------
	.section	.nv.constant4,"a",@progbits
	.align	8
	.align		8
.nv.constant4:
        /*0000*/ 	.dword	__assertfail
	.align		8
        /*0008*/ 	.dword	__unnamed_1
	.align		8
        /*0010*/ 	.dword	_ZN40_INTERNAL_f559bf65_4_k_cu_42f3c820_189144cuda3std3__45__cpo5beginE
	.align		8
        /*0018*/ 	.dword	_ZN40_INTERNAL_f559bf65_4_k_cu_42f3c820_189144cuda3std3__45__cpo3endE
	.align		8
        /*0020*/ 	.dword	_ZN40_INTERNAL_f559bf65_4_k_cu_42f3c820_189144cuda3std3__45__cpo6cbeginE
	.align		8
        /*0028*/ 	.dword	_ZN40_INTERNAL_f559bf65_4_k_cu_42f3c820_189144cuda3std3__45__cpo4cendE
	.align		8
        /*0030*/ 	.dword	_ZN40_INTERNAL_f559bf65_4_k_cu_42f3c820_189144cuda3std3__442_GLOBAL__N__f559bf65_4_k_cu_42f3c820_189146ignoreE
	.align		8
        /*0038*/ 	.dword	_ZN40_INTERNAL_f559bf65_4_k_cu_42f3c820_189144cuda3std3__419piecewise_constructE
	.align		8
        /*0040*/ 	.dword	_ZN40_INTERNAL_f559bf65_4_k_cu_42f3c820_189144cuda3std3__48in_placeE
	.align		8
        /*0048*/ 	.dword	_ZN40_INTERNAL_f559bf65_4_k_cu_42f3c820_189144cuda3std6ranges3__45__cpo4swapE
	.align		8
        /*0050*/ 	.dword	_ZN40_INTERNAL_f559bf65_4_k_cu_42f3c820_189144cuda3std6ranges3__45__cpo9iter_moveE
	.align		8
        /*0058*/ 	.dword	_ZN40_INTERNAL_f559bf65_4_k_cu_42f3c820_189144cute7productE
	.align		8
        /*0060*/ 	.dword	_ZN40_INTERNAL_f559bf65_4_k_cu_42f3c820_189144cute1_E
	.align		8
        /*0068*/ 	.dword	$str$22
	.align		8
        /*0070*/ 	.dword	$str$23


//--------------------- .text._ZN7cutlass13device_kernelINS_4gemm6kernel13GemmUniversalIN4cute5tupleIJiiiiEEENS1_10collective13CollectiveMmaINS1_34MainloopSm90TmaGmmaWarpSpecializedILi3ENS5_IJNS4_1CILi1EEESB_SB_EEENS1_32KernelTmaWarpSpecializedPingpongEEENS5_IJNSA_ILi64EEESF_NSA_ILi128EEEEEENS_10tfloat32_tENS5_IJlSB_lEEESI_SJ_NS4_8TiledMMAINS4_8MMA_AtomIJNS4_4SM904GMMA29MMA_64x64x8_F32TF32TF32_SS_TNILNSN_7ScaleInE1ELSP_1EEEEEENS4_6LayoutISC_NS5_IJNSA_ILi0EEEST_ST_EEEEENS5_IJNS4_10UnderscoreESW_SW_EEEEENS4_13SM90_TMA_LOADENS4_14ComposedLayoutINS4_7SwizzleILi3ELi4ELi3EEENS4_18smem_ptr_flag_bitsILi32EEENSS_INS5_IJNSA_ILi8EEENSA_ILi32EEEEEENS5_IJS16_SB_EEEEEEEvNS4_8identityESZ_S1A_vS1B_EENS_8epilogue10collective6detail29Sm90TmaWarpSpecializedAdapterINS1E_15DefaultEpilogueISI_SJ_SJ_NS1D_6thread17LinearCombinationISI_Li1EffLNS1I_9ScaleType4KindE0ELNS_15FloatRoundStyleE2ESI_EENS1_15EpilogueDefaultEEEEEvvEEEEvNT_6ParamsE --------------------------
	.section	.text._ZN7cutlass13device_kernelINS_4gemm6kernel13GemmUniversalIN4cute5tupleIJiiiiEEENS1_10collective13CollectiveMmaINS1_34MainloopSm90TmaGmmaWarpSpecializedILi3ENS5_IJNS4_1CILi1EEESB_SB_EEENS1_32KernelTmaWarpSpecializedPingpongEEENS5_IJNSA_ILi64EEESF_NSA_ILi128EEEEEENS_10tfloat32_tENS5_IJlSB_lEEESI_SJ_NS4_8TiledMMAINS4_8MMA_AtomIJNS4_4SM904GMMA29MMA_64x64x8_F32TF32TF32_SS_TNILNSN_7ScaleInE1ELSP_1EEEEEENS4_6LayoutISC_NS5_IJNSA_ILi0EEEST_ST_EEEEENS5_IJNS4_10UnderscoreESW_SW_EEEEENS4_13SM90_TMA_LOADENS4_14ComposedLayoutINS4_7SwizzleILi3ELi4ELi3EEENS4_18smem_ptr_flag_bitsILi32EEENSS_INS5_IJNSA_ILi8EEENSA_ILi32EEEEEENS5_IJS16_SB_EEEEEEEvNS4_8identityESZ_S1A_vS1B_EENS_8epilogue10collective6detail29Sm90TmaWarpSpecializedAdapterINS1E_15DefaultEpilogueISI_SJ_SJ_NS1D_6thread17LinearCombinationISI_Li1EffLNS1I_9ScaleType4KindE0ELNS_15FloatRoundStyleE2ESI_EENS1_15EpilogueDefaultEEEEEvvEEEEvNT_6ParamsE,"ax",@progbits
	.align	128
.text._ZN7cutlass13device_kernelINS_4gemm6kernel13GemmUniversalIN4cute5tupleIJiiiiEEENS1_10collective13CollectiveMmaINS1_34MainloopSm90TmaGmmaWarpSpecializedILi3ENS5_IJNS4_1CILi1EEESB_SB_EEENS1_32KernelTmaWarpSpecializedPingpongEEENS5_IJNSA_ILi64EEESF_NSA_ILi128EEEEEENS_10tfloat32_tENS5_IJlSB_lEEESI_SJ_NS4_8TiledMMAINS4_8MMA_AtomIJNS4_4SM904GMMA29MMA_64x64x8_F32TF32TF32_SS_TNILNSN_7ScaleInE1ELSP_1EEEEEENS4_6LayoutISC_NS5_IJNSA_ILi0EEEST_ST_EEEEENS5_IJNS4_10UnderscoreESW_SW_EEEEENS4_13SM90_TMA_LOADENS4_14ComposedLayoutINS4_7SwizzleILi3ELi4ELi3EEENS4_18smem_ptr_flag_bitsILi32EEENSS_INS5_IJNSA_ILi8EEENSA_ILi32EEEEEENS5_IJS16_SB_EEEEEEEvNS4_8identityESZ_S1A_vS1B_EENS_8epilogue10collective6detail29Sm90TmaWarpSpecializedAdapterINS1E_15DefaultEpilogueISI_SJ_SJ_NS1D_6thread17LinearCombinationISI_Li1EffLNS1I_9ScaleType4KindE0ELNS_15FloatRoundStyleE2ESI_EENS1_15EpilogueDefaultEEEEEvvEEEEvNT_6ParamsE:
        .type           _ZN7cutlass13device_kernelINS_4gemm6kernel13GemmUniversalIN4cute5tupleIJiiiiEEENS1_10collective13CollectiveMmaINS1_34MainloopSm90TmaGmmaWarpSpecializedILi3ENS5_IJNS4_1CILi1EEESB_SB_EEENS1_32KernelTmaWarpSpecializedPingpongEEENS5_IJNSA_ILi64EEESF_NSA_ILi128EEEEEENS_10tfloat32_tENS5_IJlSB_lEEESI_SJ_NS4_8TiledMMAINS4_8MMA_AtomIJNS4_4SM904GMMA29MMA_64x64x8_F32TF32TF32_SS_TNILNSN_7ScaleInE1ELSP_1EEEEEENS4_6LayoutISC_NS5_IJNSA_ILi0EEEST_ST_EEEEENS5_IJNS4_10UnderscoreESW_SW_EEEEENS4_13SM90_TMA_LOADENS4_14ComposedLayoutINS4_7SwizzleILi3ELi4ELi3EEENS4_18smem_ptr_flag_bitsILi32EEENSS_INS5_IJNSA_ILi8EEENSA_ILi32EEEEEENS5_IJS16_SB_EEEEEEEvNS4_8identityESZ_S1A_vS1B_EENS_8epilogue10collective6detail29Sm90TmaWarpSpecializedAdapterINS1E_15DefaultEpilogueISI_SJ_SJ_NS1D_6thread17LinearCombinationISI_Li1EffLNS1I_9ScaleType4KindE0ELNS_15FloatRoundStyleE2ESI_EENS1_15EpilogueDefaultEEEEEvvEEEEvNT_6ParamsE,@function
        .size           _ZN7cutlass13device_kernelINS_4gemm6kernel13GemmUniversalIN4cute5tupleIJiiiiEEENS1_10collective13CollectiveMmaINS1_34MainloopSm90TmaGmmaWarpSpecializedILi3ENS5_IJNS4_1CILi1EEESB_SB_EEENS1_32KernelTmaWarpSpecializedPingpongEEENS5_IJNSA_ILi64EEESF_NSA_ILi128EEEEEENS_10tfloat32_tENS5_IJlSB_lEEESI_SJ_NS4_8TiledMMAINS4_8MMA_AtomIJNS4_4SM904GMMA29MMA_64x64x8_F32TF32TF32_SS_TNILNSN_7ScaleInE1ELSP_1EEEEEENS4_6LayoutISC_NS5_IJNSA_ILi0EEEST_ST_EEEEENS5_IJNS4_10UnderscoreESW_SW_EEEEENS4_13SM90_TMA_LOADENS4_14ComposedLayoutINS4_7SwizzleILi3ELi4ELi3EEENS4_18smem_ptr_flag_bitsILi32EEENSS_INS5_IJNSA_ILi8EEENSA_ILi32EEEEEENS5_IJS16_SB_EEEEEEEvNS4_8identityESZ_S1A_vS1B_EENS_8epilogue10collective6detail29Sm90TmaWarpSpecializedAdapterINS1E_15DefaultEpilogueISI_SJ_SJ_NS1D_6thread17LinearCombinationISI_Li1EffLNS1I_9ScaleType4KindE0ELNS_15FloatRoundStyleE2ESI_EENS1_15EpilogueDefaultEEEEEvvEEEEvNT_6ParamsE,(.L_x_131 - _ZN7cutlass13device_kernelINS_4gemm6kernel13GemmUniversalIN4cute5tupleIJiiiiEEENS1_10collective13CollectiveMmaINS1_34MainloopSm90TmaGmmaWarpSpecializedILi3ENS5_IJNS4_1CILi1EEESB_SB_EEENS1_32KernelTmaWarpSpecializedPingpongEEENS5_IJNSA_ILi64EEESF_NSA_ILi128EEEEEENS_10tfloat32_tENS5_IJlSB_lEEESI_SJ_NS4_8TiledMMAINS4_8MMA_AtomIJNS4_4SM904GMMA29MMA_64x64x8_F32TF32TF32_SS_TNILNSN_7ScaleInE1ELSP_1EEEEEENS4_6LayoutISC_NS5_IJNSA_ILi0EEEST_ST_EEEEENS5_IJNS4_10UnderscoreESW_SW_EEEEENS4_13SM90_TMA_LOADENS4_14ComposedLayoutINS4_7SwizzleILi3ELi4ELi3EEENS4_18smem_ptr_flag_bitsILi32EEENSS_INS5_IJNSA_ILi8EEENSA_ILi32EEEEEENS5_IJS16_SB_EEEEEEEvNS4_8identityESZ_S1A_vS1B_EENS_8epilogue10collective6detail29Sm90TmaWarpSpecializedAdapterINS1E_15DefaultEpilogueISI_SJ_SJ_NS1D_6thread17LinearCombinationISI_Li1EffLNS1I_9ScaleType4KindE0ELNS_15FloatRoundStyleE2ESI_EENS1_15EpilogueDefaultEEEEEvvEEEEvNT_6ParamsE)
        .other          _ZN7cutlass13device_kernelINS_4gemm6kernel13GemmUniversalIN4cute5tupleIJiiiiEEENS1_10collective13CollectiveMmaINS1_34MainloopSm90TmaGmmaWarpSpecializedILi3ENS5_IJNS4_1CILi1EEESB_SB_EEENS1_32KernelTmaWarpSpecializedPingpongEEENS5_IJNSA_ILi64EEESF_NSA_ILi128EEEEEENS_10tfloat32_tENS5_IJlSB_lEEESI_SJ_NS4_8TiledMMAINS4_8MMA_AtomIJNS4_4SM904GMMA29MMA_64x64x8_F32TF32TF32_SS_TNILNSN_7ScaleInE1ELSP_1EEEEEENS4_6LayoutISC_NS5_IJNSA_ILi0EEEST_ST_EEEEENS5_IJNS4_10UnderscoreESW_SW_EEEEENS4_13SM90_TMA_LOADENS4_14ComposedLayoutINS4_7SwizzleILi3ELi4ELi3EEENS4_18smem_ptr_flag_bitsILi32EEENSS_INS5_IJNSA_ILi8EEENSA_ILi32EEEEEENS5_IJS16_SB_EEEEEEEvNS4_8identityESZ_S1A_vS1B_EENS_8epilogue10collective6detail29Sm90TmaWarpSpecializedAdapterINS1E_15DefaultEpilogueISI_SJ_SJ_NS1D_6thread17LinearCombinationISI_Li1EffLNS1I_9ScaleType4KindE0ELNS_15FloatRoundStyleE2ESI_EENS1_15EpilogueDefaultEEEEEvvEEEEvNT_6ParamsE,@"STO_CUDA_ENTRY STV_DEFAULT"
_ZN7cutlass13device_kernelINS_4gemm6kernel13GemmUniversalIN4cute5tupleIJiiiiEEENS1_10collective13CollectiveMmaINS1_34MainloopSm90TmaGmmaWarpSpecializedILi3ENS5_IJNS4_1CILi1EEESB_SB_EEENS1_32KernelTmaWarpSpecializedPingpongEEENS5_IJNSA_ILi64EEESF_NSA_ILi128EEEEEENS_10tfloat32_tENS5_IJlSB_lEEESI_SJ_NS4_8TiledMMAINS4_8MMA_AtomIJNS4_4SM904GMMA29MMA_64x64x8_F32TF32TF32_SS_TNILNSN_7ScaleInE1ELSP_1EEEEEENS4_6LayoutISC_NS5_IJNSA_ILi0EEEST_ST_EEEEENS5_IJNS4_10UnderscoreESW_SW_EEEEENS4_13SM90_TMA_LOADENS4_14ComposedLayoutINS4_7SwizzleILi3ELi4ELi3EEENS4_18smem_ptr_flag_bitsILi32EEENSS_INS5_IJNSA_ILi8EEENSA_ILi32EEEEEENS5_IJS16_SB_EEEEEEEvNS4_8identityESZ_S1A_vS1B_EENS_8epilogue10collective6detail29Sm90TmaWarpSpecializedAdapterINS1E_15DefaultEpilogueISI_SJ_SJ_NS1D_6thread17LinearCombinationISI_Li1EffLNS1I_9ScaleType4KindE0ELNS_15FloatRoundStyleE2ESI_EENS1_15EpilogueDefaultEEEEEvvEEEEvNT_6ParamsE:
[----:B------:R-:W0:Y:S02]  /*0000*/  LDC R1, c[0x0][0x28] ;  /* 0x00000a00ff017b82 */ /* 0x000e240000000800 */
[----:B0-----:R-:W-:Y:S01]  /*0010*/  VIADD R1, R1, 0xfffffff8 ;  /* 0xfffffff801017836 */ /* 0x001fe20000000000 */
[----:B------:R-:W0:Y:S01]  /*0020*/  S2R R4, SR_TID.X ;  /* 0x0000000000047919 */ /* 0x000e220000002100 */
[----:B------:R-:W-:Y:S01]  /*0030*/  ELECT P0, URZ, PT ;  /* 0x00000000003f782f */ /* 0x000fe20003800000 */
[----:B------:R-:W-:Y:S01]  /*0040*/  BSSY B0, `(.L_x_0) ;  /* 0x000000f000007945 */ /* 0x000fe20003800000 */
[--C-:B0-----:R-:W-:Y:S02]  /*0050*/  SHF.R.U32.HI R0, RZ, 0x5, R4.reuse ;  /* 0x00000005ff007819 */ /* 0x101fe40000011604 */
[----:B------:R-:W-:-:S03]  /*0060*/  SHF.R.U32.HI R5, RZ, 0x7, R4 ;  /* 0x00000007ff057819 */ /* 0x000fc60000011604 */
[----:B------:R-:W0:Y:S04]  /*0070*/  SHFL.IDX PT, R2, R0, RZ, 0x1f ;  /* 0x00001fff00027589 */ /* 0x000e2800000e0000 */
[----:B------:R1:W2:Y:S01]  /*0080*/  SHFL.IDX PT, R7, R5, RZ, 0x1f ;  /* 0x00001fff05077589 */ /* 0x0002a200000e0000 */
[----:B0-----:R-:W-:-:S13]  /*0090*/  ISETP.NE.OR P0, PT, R2, RZ, !P0 ;  /* 0x000000ff0200720c */ /* 0x001fda0004705670 */
[----:B-12---:R-:W-:Y:S05]  /*00a0*/  @P0 BRA `(.L_x_1) ;  /* 0x0000000000200947 */ /* 0x006fea0003800000 */
[----:B------:R-:W-:Y:S02]  /*00b0*/  ULDC.64 UR4, c[0x0][0x198] ;  /* 0x0000660000047ab9 */ /* 0x000fe40000000a00 */
[----:B------:R-:W-:Y:S02]  /*00c0*/  UIADD3 UR6, UP0, UR4, 0xf0, URZ ;  /* 0x000000f004067890 */ /* 0x000fe4000ff1e03f */
[----:B------:R-:W-:Y:S02]  /*00d0*/  UIADD3 UR4, UP1, UR4, 0x1f0, URZ ;  /* 0x000001f004047890 */ /* 0x000fe4000ff3e03f */
[----:B------:R-:W-:Y:S02]  /*00e0*/  UIADD3.X UR7, URZ, UR5, URZ, UP0, !UPT ;  /* 0x000000053f077290 */ /* 0x000fe400087fe43f */
[----:B------:R-:W-:-:S07]  /*00f0*/  UIADD3.X UR5, URZ, UR5, URZ, UP1, !UPT ;  /* 0x000000053f057290 */ /* 0x000fce0008ffe43f */
[----:B------:R0:W-:Y:S02]  /*0100*/  UTMACCTL.PF [UR6] ;  /* 0x00000000060079b9 */ /* 0x0001e40008040000 */
[----:B------:R0:W-:Y:S02]  /*0110*/  UTMACCTL.PF [UR4] ;  /* 0x00000000040079b9 */ /* 0x0001e40008040000 */
[----:B0-----:R-:W-:Y:S01]  /*0120*/  NOP ;  /* 0x0000000000007918 */ /* 0x001fe20000000000 */
.L_x_1:
[----:B------:R-:W-:Y:S05]  /*0130*/  BSYNC B0 ;  /* 0x0000000000007941 */ /* 0x000fea0003800000 */
.L_x_0:
[----:B------:R-:W0:Y:S02]  /*0140*/  SHFL.IDX PT, R3, R0, RZ, 0x1f ;  /* 0x00001fff00037589 */ /* 0x000e2400000e0000 */
[----:B0-----:R-:W-:-:S13]  /*0150*/  ISETP.NE.AND P0, PT, R3, RZ, PT ;  /* 0x000000ff0300720c */ /* 0x001fda0003f05270 */
[----:B------:R-:W-:Y:S05]  /*0160*/  @P0 BRA `(.L_x_2) ;  /* 0x0000000000500947 */ /* 0x000fea0003800000 */
[----:B------:R-:W0:Y:S01]  /*0170*/  S2UR UR8, SR_CgaCtaId ;  /* 0x00000000000879c3 */ /* 0x000e220000008800 */
[----:B------:R-:W-:Y:S01]  /*0180*/  UMOV UR4, 0x400 ;  /* 0x0000040000047882 */ /* 0x000fe20000000000 */
[----:B------:R-:W-:Y:S01]  /*0190*/  UMOV UR5, 0x1 ;  /* 0x0000000100057882 */ /* 0x000fe20000000000 */
[----:B------:R-:W-:Y:S01]  /*01a0*/  UMOV UR6, 0x80 ;  /* 0x0000008000067882 */ /* 0x000fe20000000000 */
[----:B------:R-:W-:Y:S01]  /*01b0*/  ELECT P0, URZ, PT ;  /* 0x00000000003f782f */ /* 0x000fe20003800000 */
[----:B------:R-:W-:-:S04]  /*01c0*/  UIADD3 UR6, -UR6, 0x100000, URZ ;  /* 0x0010000006067890 */ /* 0x000fc8000fffe13f */
[----:B------:R-:W-:Y:S02]  /*01d0*/  USHF.L.U32 UR7, UR6, 0xb, URZ ;  /* 0x0000000b06077899 */ /* 0x000fe4000800063f */
[----:B------:R-:W-:Y:S02]  /*01e0*/  USHF.L.U32 UR6, UR6, 0x1, URZ ;  /* 0x0000000106067899 */ /* 0x000fe4000800063f */
[----:B0-----:R-:W-:Y:S02]  /*01f0*/  ULEA UR8, UR8, UR4, 0x18 ;  /* 0x0000000408087291 */ /* 0x001fe4000f8ec03f */
[----:B------:R-:W-:-:S04]  /*0200*/  UIADD3 UR4, -UR5, 0x100000, URZ ;  /* 0x0010000005047890 */ /* 0x000fc8000fffe13f */
[----:B------:R-:W-:Y:S02]  /*0210*/  USHF.L.U32 UR5, UR4, 0xb, URZ ;  /* 0x0000000b04057899 */ /* 0x000fe4000800063f */
[----:B------:R-:W-:Y:S01]  /*0220*/  USHF.L.U32 UR4, UR4, 0x1, URZ ;  /* 0x0000000104047899 */ /* 0x000fe2000800063f */
[----:B------:R-:W0:Y:S11]  /*0230*/  FENCE.VIEW.ASYNC.S ;  /* 0x00000000000073c6 */ /* 0x000e360000000000 */
[----:B0-----:R0:W1:Y:S01]  /*0240*/  SYNCS.EXCH.64 URZ, [UR8], UR4 ;  /* 0x00000004083f75b2 */ /* 0x0010620008000100 */
[----:B------:R0:W2:Y:S01]  /*0250*/  SYNCS.EXCH.64 URZ, [UR8+0x18], UR6 ;  /* 0x00001806083f75b2 */ /* 0x0000a20008000100 */
[----:B------:R0:W3:Y:S01]  /*0260*/  SYNCS.EXCH.64 URZ, [UR8+0x8], UR4 ;  /* 0x00000804083f75b2 */ /* 0x0000e20008000100 */
[----:B------:R0:W4:Y:S01]  /*0270*/  SYNCS.EXCH.64 URZ, [UR8+0x20], UR6 ;  /* 0x00002006083f75b2 */ /* 0x0001220008000100 */
[----:B------:R0:W0:Y:S01]  /*0280*/  SYNCS.EXCH.64 URZ, [UR8+0x10], UR4 ;  /* 0x00001004083f75b2 */ /* 0x0000220008000100 */
[----:B------:R0:W0:Y:S01]  /*0290*/  SYNCS.EXCH.64 URZ, [UR8+0x28], UR6 ;  /* 0x00002806083f75b2 */ /* 0x0000220008000100 */
[----:B------:R-:W-:Y:S01]  /*02a0*/  NOP ;  /* 0x0000000000007918 */ /* 0x000fe20000000000 */
.L_x_2:
[----:B------:R-:W5:Y:S01]  /*02b0*/  SHFL.IDX PT, R6, R0, RZ, 0x1f ;  /* 0x00001fff00067589 */ /* 0x000f6200000e0000 */
[----:B------:R-:W-:Y:S01]  /*02c0*/  ELECT P0, URZ, PT ;  /* 0x00000000003f782f */ /* 0x000fe20003800000 */
[----:B------:R-:W-:Y:S01]  /*02d0*/  NOP ;  /* 0x0000000000007918 */ /* 0x000fe20000000000 */
[----:B------:R-:W-:Y:S01]  /*02e0*/  ELECT P1, URZ, PT ;  /* 0x00000000003f782f */ /* 0x000fe20003820000 */
[----:B------:R-:W1:Y:S01]  /*02f0*/  SHFL.IDX PT, R3, R0, RZ, 0x1f ;  /* 0x00001fff00037589 */ /* 0x000e6200000e0000 */
[----:B0-----:R-:W-:Y:S01]  /*0300*/  UMOV UR4, 0x20 ;  /* 0x0000002000047882 */ /* 0x001fe20000000000 */
[----:B------:R-:W-:Y:S01]  /*0310*/  UMOV UR11, 0x80 ;  /* 0x00000080000b7882 */ /* 0x000fe20000000000 */
[----:B------:R-:W-:Y:S01]  /*0320*/  NOP ;  /* 0x0000000000007918 */ /* 0x000fe20000000000 */
[----:B------:R-:W0:Y:S01]  /*0330*/  SHFL.IDX PT, R5, R5, RZ, 0x1f ;  /* 0x00001fff05057589 */ /* 0x000e2200000e0000 */
[C---:B------:R-:W-:Y:S01]  /*0340*/  VIADD R31, R7.reuse, 0xffffffff ;  /* 0xffffffff071f7836 */ /* 0x040fe20000000000 */
[----:B------:R-:W-:Y:S01]  /*0350*/  ULDC.64 UR48, c[0x0][0x208] ;  /* 0x0000820000307ab9 */ /* 0x000fe20000000a00 */
[----:B------:R-:W-:-:S03]  /*0360*/  ISETP.NE.AND P2, PT, R7, RZ, PT ;  /* 0x000000ff0700720c */ /* 0x000fc60003f45270 */
[----:B------:R-:W-:Y:S02]  /*0370*/  ISETP.GE.U32.AND P3, PT, R31, 0x2, PT ;  /* 0x000000021f00780c */ /* 0x000fe40003f66070 */
[----:B-----5:R-:W-:Y:S02]  /*0380*/  ISETP.NE.OR P0, PT, R6, RZ, !P0 ;  /* 0x000000ff0600720c */ /* 0x020fe40004705670 */
[----:B-1----:R-:W-:Y:S02]  /*0390*/  ISETP.NE.OR P1, PT, R3, RZ, !P1 ;  /* 0x000000ff0300720c */ /* 0x002fe40004f25670 */
[----:B------:R-:W-:Y:S02]  /*03a0*/  SHF.R.S32.HI R3, RZ, 0x1f, R2 ;  /* 0x0000001fff037819 */ /* 0x000fe40000011402 */
[----:B0-----:R-:W-:Y:S02]  /*03b0*/  R2UR UR43, R5 ;  /* 0x00000000052b72ca */ /* 0x001fe400000e0000 */
[----:B------:R-:W-:-:S05]  /*03c0*/  LEA.HI R3, R3, R2, RZ, 0x2 ;  /* 0x0000000203037211 */ /* 0x000fca00078f10ff */
[----:B------:R-:W-:Y:S01]  /*03d0*/  VOTEU.ALL UP0, P0 ;  /* 0x00000000003f7886 */ /* 0x000fe20000000000 */
[----:B------:R-:W-:Y:S01]  /*03e0*/  LOP3.LUT R3, R3, 0xfffffffc, RZ, 0xc0, !PT ;  /* 0xfffffffc03037812 */ /* 0x000fe200078ec0ff */
[----:B------:R-:W-:-:S03]  /*03f0*/  VOTEU.ALL UP1, P1 ;  /* 0x00000000003f7886 */ /* 0x000fc60000820000 */
[----:B------:R-:W0:Y:S01]  /*0400*/  @!UP0 S2UR UR7, SR_CgaCtaId ;  /* 0x00000000000789c3 */ /* 0x000e220000008800 */
[----:B------:R-:W-:Y:S01]  /*0410*/  @!UP0 UMOV UR6, 0x400 ;  /* 0x0000040000068882 */ /* 0x000fe20000000000 */
[----:B------:R-:W-:-:S04]  /*0420*/  @!UP0 UIADD3 UR4, -UR4, 0x100000, URZ ;  /* 0x0010000004048890 */ /* 0x000fc8000fffe13f */
[----:B------:R-:W-:Y:S02]  /*0430*/  @!UP0 USHF.L.U32 UR5, UR4, 0xb, URZ ;  /* 0x0000000b04058899 */ /* 0x000fe4000800063f */
[----:B------:R-:W-:Y:S01]  /*0440*/  @!UP0 USHF.L.U32 UR4, UR4, 0x1, URZ ;  /* 0x0000000104048899 */ /* 0x000fe2000800063f */
[----:B------:R-:W-:Y:S01]  /*0450*/  IMAD.IADD R14, R2, 0x1, -R3 ;  /* 0x00000001020e7824 */ /* 0x000fe200078e0a03 */
[----:B------:R-:W-:Y:S01]  /*0460*/  @!UP1 UMOV UR9, 0x400 ;  /* 0x0000040000099882 */ /* 0x000fe20000000000 */
[----:B------:R-:W-:Y:S01]  /*0470*/  VOTEU.ALL UP2, P1 ;  /* 0x00000000003f7886 */ /* 0x000fe20000840000 */
[----:B------:R-:W-:Y:S01]  /*0480*/  VOTEU.ALL UP3, P1 ;  /* 0x00000000003f7886 */ /* 0x000fe20000860000 */
[----:B------:R-:W-:Y:S01]  /*0490*/  VOTEU.ALL UP4, P1 ;  /* 0x00000000003f7886 */ /* 0x000fe20000880000 */
[----:B------:R-:W1:Y:S01]  /*04a0*/  @!UP1 S2UR UR10, SR_CgaCtaId ;  /* 0x00000000000a99c3 */ /* 0x000e620000008800 */
[----:B------:R-:W-:Y:S01]  /*04b0*/  VOTEU.ALL UP5, P1 ;  /* 0x00000000003f7886 */ /* 0x000fe200008a0000 */
[----:B------:R-:W-:-:S04]  /*04c0*/  SHF.R.S32.HI R3, RZ, 0x1f, R4 ;  /* 0x0000001fff037819 */ /* 0x000fc80000011404 */
[----:B------:R-:W-:-:S04]  /*04d0*/  LEA.HI R3, R3, R4, RZ, 0x7 ;  /* 0x0000000403037211 */ /* 0x000fc800078f38ff */
[----:B------:R-:W-:-:S05]  /*04e0*/  LOP3.LUT R3, R3, 0xffffff80, RZ, 0xc0, !PT ;  /* 0xffffff8003037812 */ /* 0x000fca00078ec0ff */
[----:B------:R-:W-:Y:S01]  /*04f0*/  IMAD.IADD R5, R4, 0x1, -R3 ;  /* 0x0000000104057824 */ /* 0x000fe200078e0a03 */
[----:B0-----:R-:W-:Y:S02]  /*0500*/  @!UP0 ULEA UR8, UR7, UR6, 0x18 ;  /* 0x0000000607088291 */ /* 0x001fe4000f8ec03f */
[----:B------:R-:W-:-:S04]  /*0510*/  @!UP1 UIADD3 UR6, -UR11, 0x100000, URZ ;  /* 0x001000000b069890 */ /* 0x000fc8000fffe13f */
[----:B------:R-:W-:Y:S02]  /*0520*/  @!UP1 USHF.L.U32 UR7, UR6, 0xb, URZ ;  /* 0x0000000b06079899 */ /* 0x000fe4000800063f */
[----:B------:R-:W-:Y:S01]  /*0530*/  @!UP1 USHF.L.U32 UR6, UR6, 0x1, URZ ;  /* 0x0000000106069899 */ /* 0x000fe2000800063f */
[----:B------:R-:W-:Y:S01]  /*0540*/  VOTEU.ALL UP0, P0 ;  /* 0x00000000003f7886 */ /* 0x000fe20000000000 */
[----:B-1----:R-:W-:Y:S01]  /*0550*/  @!UP1 ULEA UR9, UR10, UR9, 0x18 ;  /* 0x000000090a099291 */ /* 0x002fe2000f8ec03f */
[----:B------:R-:W-:Y:S02]  /*0560*/  VOTEU.ALL UP1, P0 ;  /* 0x00000000003f7886 */ /* 0x000fe40000020000 */
[----:B------:R-:W-:Y:S01]  /*0570*/  ULDC.64 UR10, c[0x0][0x598] ;  /* 0x00016600000a7ab9 */ /* 0x000fe20000000a00 */
[----:B------:R-:W-:Y:S01]  /*0580*/  ISETP.NE.AND P0, PT, R14, 0x3, PT ;  /* 0x000000030e00780c */ /* 0x000fe20003f05270 */
[----:B------:R-:W0:Y:S02]  /*0590*/  FENCE.VIEW.ASYNC.S ;  /* 0x00000000000073c6 */ /* 0x000e240000000000 */
[----:B0-----:R0:W2:Y:S01]  /*05a0*/  @!UP0 SYNCS.EXCH.64 URZ, [UR8+0x60], UR4 ;  /* 0x00006004083f85b2 */ /* 0x0010a20008000100 */
[----:B------:R-:W-:-:S02]  /*05b0*/  ISETP.NE.U32.AND P1, PT, RZ, UR10, PT ;  /* 0x0000000aff007c0c */ /* 0x000fc4000bf25070 */
[----:B------:R-:W-:Y:S02]  /*05c0*/  ISETP.EQ.OR P0, PT, R14, RZ, !P0 ;  /* 0x000000ff0e00720c */ /* 0x000fe40004702670 */
[----:B------:R-:W-:Y:S02]  /*05d0*/  ISETP.NE.AND.EX P1, PT, RZ, UR11, PT, P1 ;  /* 0x0000000bff007c0c */ /* 0x000fe4000bf25310 */
[----:B------:R-:W-:-:S04]  /*05e0*/  ISETP.EQ.AND P0, PT, R7, RZ, P0 ;  /* 0x000000ff0700720c */ /* 0x000fc80000702270 */
[----:B------:R-:W-:-:S04]  /*05f0*/  SEL R23, RZ, 0x1, !P0 ;  /* 0x00000001ff177807 */ /* 0x000fc80004000000 */
[----:B------:R-:W-:Y:S01]  /*0600*/  SEL R23, R23, 0x2, P3 ;  /* 0x0000000217177807 */ /* 0x000fe20001800000 */
[----:B------:R0:W2:Y:S01]  /*0610*/  @!UP1 SYNCS.EXCH.64 URZ, [UR8+0x68], UR4 ;  /* 0x00006804083f95b2 */ /* 0x0000a20008000100 */
[----:B------:R-:W-:Y:S01]  /*0620*/  NOP ;  /* 0x0000000000007918 */ /* 0x000fe20000000000 */
[----:B------:R0:W2:Y:S01]  /*0630*/  @!UP2 SYNCS.EXCH.64 URZ, [UR9+0x40], UR6 ;  /* 0x00004006093fa5b2 */ /* 0x0000a20008000100 */
[----:B------:R0:W2:Y:S01]  /*0640*/  @!UP3 SYNCS.EXCH.64 URZ, [UR9+0x48], UR6 ;  /* 0x00004806093fb5b2 */ /* 0x0000a20008000100 */
[----:B------:R0:W2:Y:S01]  /*0650*/  @!UP4 SYNCS.EXCH.64 URZ, [UR9+0x50], UR6 ;  /* 0x00005006093fc5b2 */ /* 0x0000a20008000100 */
[----:B------:R0:W2:Y:S01]  /*0660*/  @!UP5 SYNCS.EXCH.64 URZ, [UR9+0x58], UR6 ;  /* 0x00005806093fd5b2 */ /* 0x0000a20008000100 */
[----:B------:R-:W-:Y:S01]  /*0670*/  NOP ;  /* 0x0000000000007918 */ /* 0x000fe20000000000 */
[----:B--234-:R-:W-:Y:S06]  /*0680*/  BAR.SYNC.DEFER_BLOCKING 0x0 ;  /* 0x0000000000007b1d */ /* 0x01cfec0000010000 */
[----:B0-----:R-:W-:Y:S05]  /*0690*/  @!P1 BRA `(.L_x_3) ;  /* 0x00000000001c9947 */ /* 0x001fea0003800000 */
[----:B------:R-:W0:Y:S02]  /*06a0*/  LDC.64 R2, c[0x0][0x598] ;  /* 0x00016600ff027b82 */ /* 0x000e240000000a00 */
[----:B0-----:R-:W2:Y:S02]  /*06b0*/  LDG.E.64 R2, desc[UR48][R2.64] ;  /* 0x0000003002027981 */ /* 0x001ea4000c1e1b00 */
[----:B--2---:R-:W-:-:S04]  /*06c0*/  ISETP.NE.U32.AND P0, PT, R2, RZ, PT ;  /* 0x000000ff0200720c */ /* 0x004fc80003f05070 */
[----:B------:R-:W-:-:S13]  /*06d0*/  ISETP.NE.AND.EX P0, PT, R3, RZ, PT, P0 ;  /* 0x000000ff0300720c */ /* 0x000fda0003f05300 */
[----:B------:R-:W-:Y:S05]  /*06e0*/  @!P0 BRA `(.L_x_3) ;  /* 0x0000000000088947 */ /* 0x000fea0003800000 */
[----:B------:R1:W5:Y:S01]  /*06f0*/  LD.E R56, desc[UR48][R2.64] ;  /* 0x0000003002387980 */ /* 0x000362000c101900 */
[----:B------:R-:W-:Y:S05]  /*0700*/  BRA `(.L_x_4) ;  /* 0x0000000000247947 */ /* 0x000fea0003800000 */
.L_x_3:
[----:B------:R-:W-:Y:S02]  /*0710*/  ULDC.64 UR4, c[0x0][0x588] ;  /* 0x0001620000047ab9 */ /* 0x000fe40000000a00 */
[----:B------:R-:W-:-:S04]  /*0720*/  ISETP.NE.U32.AND P0, PT, RZ, UR4, PT ;  /* 0x00000004ff007c0c */ /* 0x000fc8000bf05070 */
[----:B------:R-:W-:-:S13]  /*0730*/  ISETP.NE.AND.EX P0, PT, RZ, UR5, PT, P0 ;  /* 0x00000005ff007c0c */ /* 0x000fda000bf05300 */
[----:B------:R-:W-:Y:S05]  /*0740*/  @!P0 BRA `(.L_x_5) ;  /* 0x00000000000c8947 */ /* 0x000fea0003800000 */
[----:B------:R-:W0:Y:S02]  /*0750*/  LDC.64 R56, c[0x0][0x588] ;  /* 0x00016200ff387b82 */ /* 0x000e240000000a00 */
[----:B0-----:R0:W5:Y:S01]  /*0760*/  LDG.E R56, desc[UR48][R56.64] ;  /* 0x0000003038387981 */ /* 0x001162000c1e1900 */
[----:B------:R-:W-:Y:S05]  /*0770*/  BRA `(.L_x_4) ;  /* 0x0000000000087947 */ /* 0x000fea0003800000 */
.L_x_5:
[----:B------:R-:W-:Y:S02]  /*0780*/  ULDC UR4, c[0x0][0x580] ;  /* 0x0001600000047ab9 */ /* 0x000fe40000000800 */
[----:B------:R-:W-:-:S07]  /*0790*/  IMAD.U32 R56, RZ, RZ, UR4 ;  /* 0x00000004ff387e24 */ /* 0x000fce000f8e00ff */
.L_x_4:
[----:B------:R-:W-:Y:S02]  /*07a0*/  ULDC.64 UR4, c[0x0][0x5a0] ;  /* 0x0001680000047ab9 */ /* 0x000fe40000000a00 */
[----:B------:R-:W-:-:S04]  /*07b0*/  ISETP.NE.U32.AND P0, PT, RZ, UR4, PT ;  /* 0x00000004ff007c0c */ /* 0x000fc8000bf05070 */
[----:B------:R-:W-:-:S13]  /*07c0*/  ISETP.NE.AND.EX P0, PT, RZ, UR5, PT, P0 ;  /* 0x00000005ff007c0c */ /* 0x000fda000bf05300 */
[----:B------:R-:W-:Y:S05]  /*07d0*/  @!P0 BRA `(.L_x_6) ;  /* 0x00000000001c8947 */ /* 0x000fea0003800000 */
[----:B-1----:R-:W1:Y:S02]  /*07e0*/  LDC.64 R2, c[0x0][0x5a0] ;  /* 0x00016800ff027b82 */ /* 0x002e640000000a00 */
[----:B-1----:R-:W2:Y:S02]  /*07f0*/  LDG.E.64 R2, desc[UR48][R2.64] ;  /* 0x0000003002027981 */ /* 0x002ea4000c1e1b00 */
[----:B--2---:R-:W-:-:S04]  /*0800*/  ISETP.NE.U32.AND P0, PT, R2, RZ, PT ;  /* 0x000000ff0200720c */ /* 0x004fc80003f05070 */
[----:B------:R-:W-:-:S13]  /*0810*/  ISETP.NE.AND.EX P0, PT, R3, RZ, PT, P0 ;  /* 0x000000ff0300720c */ /* 0x000fda0003f05300 */
[----:B------:R-:W-:Y:S05]  /*0820*/  @!P0 BRA `(.L_x_6) ;  /* 0x0000000000088947 */ /* 0x000fea0003800000 */
[----:B0-----:R2:W5:Y:S01]  /*0830*/  LD.E R57, desc[UR48][R2.64] ;  /* 0x0000003002397980 */ /* 0x001562000c101900 */
[----:B------:R-:W-:Y:S05]  /*0840*/  BRA `(.L_x_7) ;  /* 0x0000000000247947 */ /* 0x000fea0003800000 */
.L_x_6:
[----:B------:R-:W-:Y:S02]  /*0850*/  ULDC.64 UR4, c[0x0][0x590] ;  /* 0x0001640000047ab9 */ /* 0x000fe40000000a00 */
[----:B------:R-:W-:-:S04]  /*0860*/  ISETP.NE.U32.AND P0, PT, RZ, UR4, PT ;  /* 0x00000004ff007c0c */ /* 0x000fc8000bf05070 */
[----:B------:R-:W-:-:S13]  /*0870*/  ISETP.NE.AND.EX P0, PT, RZ, UR5, PT, P0 ;  /* 0x00000005ff007c0c */ /* 0x000fda000bf05300 */
[----:B------:R-:W-:Y:S05]  /*0880*/  @!P0 BRA `(.L_x_8) ;  /* 0x00000000000c8947 */ /* 0x000fea0003800000 */
[----:B-1----:R-:W0:Y:S02]  /*0890*/  LDC.64 R2, c[0x0][0x590] ;  /* 0x00016400ff027b82 */ /* 0x002e240000000a00 */
[----:B0-----:R0:W5:Y:S01]  /*08a0*/  LDG.E R57, desc[UR48][R2.64] ;  /* 0x0000003002397981 */ /* 0x001162000c1e1900 */
[----:B------:R-:W-:Y:S05]  /*08b0*/  BRA `(.L_x_7) ;  /* 0x0000000000087947 */ /* 0x000fea0003800000 */
.L_x_8:
[----:B------:R-:W-:Y:S02]  /*08c0*/  ULDC UR4, c[0x0][0x584] ;  /* 0x0001610000047ab9 */ /* 0x000fe40000000800 */
[----:B0-----:R-:W-:-:S07]  /*08d0*/  IMAD.U32 R57, RZ, RZ, UR4 ;  /* 0x00000004ff397e24 */ /* 0x001fce000f8e00ff */
.L_x_7:
[----:B012---:R-:W0:Y:S01]  /*08e0*/  LDC R2, c[0x0][0x65c] ;  /* 0x00019700ff027b82 */ /* 0x007e220000000800 */
[----:B------:R-:W1:Y:S01]  /*08f0*/  S2R R15, SR_CTAID.Y ;  /* 0x00000000000f7919 */ /* 0x000e620000002600 */
[----:B------:R-:W-:Y:S01]  /*0900*/  ULDC UR6, c[0x0][0x28c] ;  /* 0x0000a30000067ab9 */ /* 0x000fe20000000800 */
[----:B------:R-:W-:Y:S01]  /*0910*/  ISETP.NE.AND P0, PT, R7, 0x2, PT ;  /* 0x000000020700780c */ /* 0x000fe20003f05270 */
[----:B------:R-:W-:Y:S01]  /*0920*/  UIADD3 UR6, UR6, 0x7f, URZ ;  /* 0x0000007f06067890 */ /* 0x000fe2000fffe03f */
[----:B------:R-:W2:Y:S01]  /*0930*/  S2R R6, SR_CTAID.X ;  /* 0x0000000000067919 */ /* 0x000ea20000002500 */
[----:B------:R-:W-:Y:S01]  /*0940*/  UMOV UR36, URZ ;  /* 0x0000003f00247c82 */ /* 0x000fe20008000000 */
[----:B------:R-:W-:Y:S01]  /*0950*/  UMOV UR38, URZ ;  /* 0x0000003f00267c82 */ /* 0x000fe20008000000 */
[----:B------:R-:W-:Y:S01]  /*0960*/  USHF.R.S32.HI UR7, URZ, 0x1f, UR6 ;  /* 0x0000001f3f077899 */ /* 0x000fe20008011406 */
[----:B------:R-:W-:-:S03]  /*0970*/  ULDC.64 UR8, c[0x0][0x650] ;  /* 0x0001940000087ab9 */ /* 0x000fc60000000a00 */
[----:B------:R-:W-:-:S04]  /*0980*/  ULEA.HI UR7, UR7, UR6, URZ, 0x7 ;  /* 0x0000000607077291 */ /* 0x000fc8000f8f383f */
[----:B------:R-:W-:Y:S01]  /*0990*/  USHF.R.S32.HI UR37, URZ, 0x7, UR7 ;  /* 0x000000073f257899 */ /* 0x000fe20008011407 */
[----:B0-----:R-:W-:-:S13]  /*09a0*/  ISETP.NE.AND P1, PT, R2, 0x1, PT ;  /* 0x000000010200780c */ /* 0x001fda0003f25270 */
[----:B------:R-:W2:Y:S01]  /*09b0*/  @P1 LDC R17, c[0x0][0x10] ;  /* 0x00000400ff111b82 */ /* 0x000ea20000000800 */
[----:B-1----:R-:W-:Y:S02]  /*09c0*/  @P1 IMAD.MOV.U32 R8, RZ, RZ, R15 ;  /* 0x000000ffff081224 */ /* 0x002fe400078e000f */
[----:B------:R-:W-:Y:S02]  /*09d0*/  @P1 IMAD.MOV.U32 R9, RZ, RZ, RZ ;  /* 0x000000ffff091224 */ /* 0x000fe400078e00ff */
[----:B------:R-:W-:-:S03]  /*09e0*/  @P1 IMAD.MOV.U32 R7, RZ, RZ, RZ ;  /* 0x000000ffff071224 */ /* 0x000fc600078e00ff */
[----:B------:R-:W0:Y:S01]  /*09f0*/  @!P1 LDC R3, c[0x0][0xc] ;  /* 0x00000300ff039b82 */ /* 0x000e220000000800 */
[----:B------:R-:W-:Y:S01]  /*0a00*/  ULDC UR4, c[0x0][0xc] ;  /* 0x0000030000047ab9 */ /* 0x000fe20000000800 */
[----:B------:R-:W-:Y:S02]  /*0a10*/  ULDC UR5, c[0x0][0x10] ;  /* 0x0000040000057ab9 */ /* 0x000fe40000000800 */
[----:B------:R-:W-:-:S04]  /*0a20*/  UIMAD.WIDE.U32 UR4, UR4, UR5, URZ ;  /* 0x00000005040472a5 */ /* 0x000fc8000f8e003f */
[----:B------:R-:W1:Y:S01]  /*0a30*/  LDC R0, c[0x0][0x14] ;  /* 0x00000500ff007b82 */ /* 0x000e620000000800 */
[----:B--2---:R-:W-:-:S04]  /*0a40*/  @P1 IMAD.WIDE.U32 R16, R6, R17, R8 ;  /* 0x0000001106101225 */ /* 0x004fc800078e0008 */
[----:B------:R-:W-:Y:S02]  /*0a50*/  @P1 IMAD.IADD R17, R17, 0x1, R7 ;  /* 0x0000000111111824 */ /* 0x000fe400078e0207 */
[----:B------:R-:W-:Y:S02]  /*0a60*/  IMAD.MOV.U32 R7, RZ, RZ, RZ ;  /* 0x000000ffff077224 */ /* 0x000fe400078e00ff */
[----:B0-----:R-:W-:-:S04]  /*0a70*/  @!P1 IMAD.WIDE.U32 R8, R3, R15, R6 ;  /* 0x0000000f03089225 */ /* 0x001fc800078e0006 */
[----:B------:R-:W-:Y:S02]  /*0a80*/  @!P1 IMAD.MOV.U32 R16, RZ, RZ, R8 ;  /* 0x000000ffff109224 */ /* 0x000fe400078e0008 */
[----:B-1----:R-:W-:-:S04]  /*0a90*/  IMAD.WIDE.U32 R10, R0, UR4, RZ ;  /* 0x00000004000a7c25 */ /* 0x002fc8000f8e00ff */
[----:B------:R-:W-:Y:S01]  /*0aa0*/  IMAD R3, R0, UR5, RZ ;  /* 0x0000000500037c24 */ /* 0x000fe2000f8e02ff */
[----:B------:R0:W-:Y:S01]  /*0ab0*/  STL.64 [R1], R10 ;  /* 0x0000000a01007387 */ /* 0x0001e20000100a00 */
[----:B------:R-:W-:Y:S02]  /*0ac0*/  @!P1 IMAD.MOV.U32 R17, RZ, RZ, R9 ;  /* 0x000000ffff119224 */ /* 0x000fe400078e0009 */
[----:B------:R-:W-:Y:S01]  /*0ad0*/  IMAD.IADD R0, R11, 0x1, R3 ;  /* 0x000000010b007824 */ /* 0x000fe200078e0203 */
[----:B------:R-:W-:Y:S06]  /*0ae0*/  @P0 BRA `(.L_x_9) ;  /* 0x0000000000200947 */ /* 0x000fec0003800000 */
[----:B------:R-:W-:Y:S01]  /*0af0*/  UISETP.GE.U32.AND UP0, UPT, UR37, 0x3, UPT ;  /* 0x000000032500788c */ /* 0x000fe2000bf06070 */
[----:B------:R-:W-:Y:S01]  /*0b00*/  IADD3 R16, P0, R16, R10, RZ ;  /* 0x0000000a10107210 */ /* 0x000fe20007f1e0ff */
[----:B------:R-:W-:Y:S01]  /*0b10*/  UIMAD.WIDE.U32 UR4, UR37, -0x55555555, URZ ;  /* 0xaaaaaaab250478a5 */ /* 0x000fe2000f8e003f */
[----:B------:R-:W-:-:S03]  /*0b20*/  UMOV UR38, URZ ;  /* 0x0000003f00267c82 */ /* 0x000fc60008000000 */
[----:B------:R-:W-:Y:S01]  /*0b30*/  USHF.R.U32.HI UR4, URZ, 0x1, UR5 ;  /* 0x000000013f047899 */ /* 0x000fe20008011605 */
[----:B------:R-:W-:-:S03]  /*0b40*/  IMAD.X R17, R0, 0x1, R17, P0 ;  /* 0x0000000100117824 */ /* 0x000fc600000e0611 */
[----:B------:R-:W-:Y:S02]  /*0b50*/  UIMAD UR36, UR4, -0x3, UR37 ;  /* 0xfffffffd042478a4 */ /* 0x000fe4000f8e0225 */
[----:B------:R-:W-:-:S12]  /*0b60*/  @UP0 ULOP3.LUT UR38, UR4, 0x1, URZ, 0xc0, !UPT ;  /* 0x0000000104260892 */ /* 0x000fd8000f8ec03f */
.L_x_9:
[----:B------:R-:W-:Y:S01]  /*0b70*/  ISETP.GE.U32.AND P0, PT, R16, UR8, PT ;  /* 0x0000000810007c0c */ /* 0x000fe2000bf06070 */
[----:B------:R-:W-:Y:S01]  /*0b80*/  IMAD.MOV.U32 R22, RZ, RZ, -0x1 ;  /* 0xffffffffff167424 */ /* 0x000fe200078e00ff */
[----:B------:R-:W-:Y:S01]  /*0b90*/  PRMT R3, RZ, 0x7610, R3 ;  /* 0x00007610ff037816 */ /* 0x000fe20000000003 */
[----:B------:R-:W-:Y:S01]  /*0ba0*/  IMAD.MOV.U32 R18, RZ, RZ, -0x1 ;  /* 0xffffffffff127424 */ /* 0x000fe200078e00ff */
[----:B------:R-:W-:Y:S01]  /*0bb0*/  ISETP.GE.U32.AND.EX P0, PT, R17, UR9, PT, P0 ;  /* 0x0000000911007c0c */ /* 0x000fe2000bf06100 */
[----:B------:R-:W-:-:S12]  /*0bc0*/  IMAD.MOV.U32 R19, RZ, RZ, -0x1 ;  /* 0xffffffffff137424 */ /* 0x000fd800078e00ff */
[----:B------:R-:W-:Y:S05]  /*0bd0*/  @P0 BRA `(.L_x_10) ;  /* 0x0000000400580947 */ /* 0x000fea0003800000 */
[----:B------:R-:W1:Y:S01]  /*0be0*/  LDC.64 R20, c[0x0][0x628] ;  /* 0x00018a00ff147b82 */ /* 0x000e620000000a00 */
[----:B------:R-:W-:Y:S02]  /*0bf0*/  IMAD.MOV.U32 R8, RZ, RZ, R16 ;  /* 0x000000ffff087224 */ /* 0x000fe400078e0010 */
[----:B------:R-:W-:-:S05]  /*0c00*/  IMAD.MOV.U32 R9, RZ, RZ, R17 ;  /* 0x000000ffff097224 */ /* 0x000fca00078e0011 */
[----:B------:R-:W2:Y:S08]  /*0c10*/  LDC R18, c[0x0][0x630] ;  /* 0x00018c00ff127b82 */ /* 0x000eb00000000800 */
[----:B------:R-:W3:Y:S01]  /*0c20*/  LDC.64 R24, c[0x0][0x620] ;  /* 0x00018800ff187b82 */ /* 0x000ee20000000a00 */
[----:B-1----:R-:W-:-:S04]  /*0c30*/  ISETP.NE.U32.AND P0, PT, R20, RZ, PT ;  /* 0x000000ff1400720c */ /* 0x002fc80003f05070 */
[----:B------:R-:W-:-:S13]  /*0c40*/  ISETP.NE.AND.EX P0, PT, R21, RZ, PT, P0 ;  /* 0x000000ff1500720c */ /* 0x000fda0003f05300 */
[----:B--23--:R-:W-:Y:S05]  /*0c50*/  @!P0 BRA `(.L_x_11) ;  /* 0x0000000000288947 */ /* 0x00cfea0003800000 */
[----:B------:R-:W1:Y:S02]  /*0c60*/  LDC R3, c[0x0][0x634] ;  /* 0x00018d00ff037b82 */ /* 0x000e640000000800 */
[----:B-1----:R-:W-:-:S05]  /*0c70*/  IADD3 R3, P0, R16, R3, RZ ;  /* 0x0000000310037210 */ /* 0x002fca0007f1e0ff */
[----:B------:R-:W-:-:S04]  /*0c80*/  IMAD.X R19, RZ, RZ, R17, P0 ;  /* 0x000000ffff137224 */ /* 0x000fc800000e0611 */
[----:B------:R-:W-:-:S04]  /*0c90*/  IMAD.WIDE.U32 R8, R19, R20, RZ ;  /* 0x0000001413087225 */ /* 0x000fc800078e00ff */
[----:B0-----:R-:W-:-:S04]  /*0ca0*/  IMAD.WIDE.U32 R10, P0, R3, R21, R8 ;  /* 0x00000015030a7225 */ /* 0x001fc80007800008 */
[----:B------:R-:W-:-:S04]  /*0cb0*/  IMAD.WIDE.U32 R8, R3, R20, RZ ;  /* 0x0000001403087225 */ /* 0x000fc800078e00ff */
[----:B------:R-:W-:Y:S01]  /*0cc0*/  IMAD.X R13, RZ, RZ, RZ, P0 ;  /* 0x000000ffff0d7224 */ /* 0x000fe200000e06ff */
[----:B------:R-:W-:Y:S01]  /*0cd0*/  IADD3 RZ, P0, R9, R10, RZ ;  /* 0x0000000a09ff7210 */ /* 0x000fe20007f1e0ff */
[----:B------:R-:W-:-:S04]  /*0ce0*/  IMAD.MOV.U32 R12, RZ, RZ, R11 ;  /* 0x000000ffff0c7224 */ /* 0x000fc800078e000b */
[----:B------:R-:W-:-:S08]  /*0cf0*/  IMAD.WIDE.U32.X R8, R19, R21, R12, P0 ;  /* 0x0000001513087225 */ /* 0x000fd000000e040c */
.L_x_11:
[-CC-:B------:R-:W-:Y:S01]  /*0d00*/  SHF.R.U64 R30, R8, R18.reuse, R9.reuse ;  /* 0x00000012081e7219 */ /* 0x180fe20000001209 */
[----:B------:R-:W1:Y:S01]  /*0d10*/  LDC R12, c[0x0][0x618] ;  /* 0x00018600ff0c7b82 */ /* 0x000e620000000800 */
[----:B------:R-:W-:Y:S01]  /*0d20*/  SHF.R.U32.HI R7, RZ, R18, R9 ;  /* 0x00000012ff077219 */ /* 0x000fe20000011609 */
[----:B------:R-:W-:Y:S01]  /*0d30*/  ULDC UR4, c[0x0][0x150] ;  /* 0x0000540000047ab9 */ /* 0x000fe20000000800 */
[----:B0-----:R-:W-:Y:S02]  /*0d40*/  IADD3 R11, P0, RZ, -R30, RZ ;  /* 0x8000001eff0b7210 */ /* 0x001fe40007f1e0ff */
[----:B------:R-:W-:-:S03]  /*0d50*/  I2FP.F32.U32 R3, R6 ;  /* 0x0000000600037245 */ /* 0x000fc60000201000 */
[----:B------:R-:W0:Y:S01]  /*0d60*/  LDC.64 R26, c[0x0][0x640] ;  /* 0x00019000ff1a7b82 */ /* 0x000e220000000a00 */
[----:B------:R-:W-:Y:S02]  /*0d70*/  IMAD.X R13, RZ, RZ, ~R7, P0 ;  /* 0x000000ffff0d7224 */ /* 0x000fe400000e0e07 */
[----:B------:R-:W-:Y:S01]  /*0d80*/  FMUL R3, R3, UR4 ;  /* 0x0000000403037c20 */ /* 0x000fe20008400000 */
[----:B------:R-:W-:Y:S01]  /*0d90*/  IMAD.WIDE.U32 R8, R11, R24, R16 ;  /* 0x000000180b087225 */ /* 0x000fe200078e0010 */
[----:B------:R-:W-:-:S03]  /*0da0*/  ULDC UR4, c[0x0][0x154] ;  /* 0x0000550000047ab9 */ /* 0x000fc60000000800 */
[----:B------:R-:W-:Y:S01]  /*0db0*/  IMAD R10, R13, R24, RZ ;  /* 0x000000180d0a7224 */ /* 0x000fe200078e02ff */
[----:B------:R-:W2:Y:S01]  /*0dc0*/  LDC R7, c[0x0][0x144] ;  /* 0x00005100ff077b82 */ /* 0x000ea20000000800 */
[----:B------:R-:W3:Y:S02]  /*0dd0*/  F2I.U32.TRUNC.NTZ R3, R3 ;  /* 0x0000000300037305 */ /* 0x000ee4000020f000 */
[----:B------:R-:W-:-:S04]  /*0de0*/  IMAD R11, R11, R25, R10 ;  /* 0x000000190b0b7224 */ /* 0x000fc800078e020a */
[----:B------:R-:W-:Y:S01]  /*0df0*/  IMAD.IADD R9, R9, 0x1, R11 ;  /* 0x0000000109097824 */ /* 0x000fe200078e020b */
[----:B------:R-:W4:Y:S01]  /*0e00*/  LDC R18, c[0x0][0x608] ;  /* 0x00018200ff127b82 */ /* 0x000f220000000800 */
[----:B------:R-:W-:-:S03]  /*0e10*/  IMAD.MOV.U32 R11, RZ, RZ, -0x1 ;  /* 0xffffffffff0b7424 */ /* 0x000fc600078e00ff */
[-C--:B-1----:R-:W-:Y:S02]  /*0e20*/  SHF.R.U64 R22, R8, R12.reuse, R9 ;  /* 0x0000000c08167219 */ /* 0x082fe40000001209 */
[----:B------:R-:W-:Y:S02]  /*0e30*/  I2FP.F32.U32 R8, R15 ;  /* 0x0000000f00087245 */ /* 0x000fe40000201000 */
[----:B------:R-:W1:Y:S01]  /*0e40*/  LDC R24, c[0x0][0x658] ;  /* 0x00019600ff187b82 */ /* 0x000e620000000800 */
[----:B0-----:R-:W-:Y:S01]  /*0e50*/  ISETP.NE.U32.AND P0, PT, R26, RZ, PT ;  /* 0x000000ff1a00720c */ /* 0x001fe20003f05070 */
[----:B---3--:R-:W-:Y:S01]  /*0e60*/  IMAD.MOV R10, RZ, RZ, -R3 ;  /* 0x000000ffff0a7224 */ /* 0x008fe200078e0a03 */
[----:B------:R-:W-:Y:S01]  /*0e70*/  SHF.R.U32.HI R9, RZ, R12, R9 ;  /* 0x0000000cff097219 */ /* 0x000fe20000011609 */
[----:B------:R-:W-:Y:S01]  /*0e80*/  FMUL R8, R8, UR4 ;  /* 0x0000000408087c20 */ /* 0x000fe20008400000 */
[----:B------:R-:W-:-:S03]  /*0e90*/  ISETP.NE.AND.EX P0, PT, R27, RZ, PT, P0 ;  /* 0x000000ff1b00720c */ /* 0x000fc60003f05300 */
[----:B------:R-:W0:Y:S01]  /*0ea0*/  LDC R20, c[0x0][0x148] ;  /* 0x00005200ff147b82 */ /* 0x000e220000000800 */
[----:B--2---:R-:W-:-:S07]  /*0eb0*/  IMAD R3, R7, R10, R6 ;  /* 0x0000000a07037224 */ /* 0x004fce00078e0206 */
[----:B------:R-:W2:Y:S01]  /*0ec0*/  LDC R21, c[0x0][0x600] ;  /* 0x00018000ff157b82 */ /* 0x000ea20000000800 */
[-CC-:B----4-:R-:W-:Y:S02]  /*0ed0*/  SHF.R.U64 R32, R22, R18.reuse, R9.reuse ;  /* 0x0000001216207219 */ /* 0x190fe40000001209 */
[----:B------:R-:W-:Y:S01]  /*0ee0*/  SHF.R.U32.HI R7, RZ, R18, R9 ;  /* 0x00000012ff077219 */ /* 0x000fe20000011609 */
[----:B------:R-:W-:Y:S01]  /*0ef0*/  IMAD.MOV.U32 R9, RZ, RZ, 0x1 ;  /* 0x00000001ff097424 */ /* 0x000fe200078e00ff */
[----:B------:R3:W4:Y:S03]  /*0f00*/  F2I.U32.TRUNC.NTZ R18, R8 ;  /* 0x0000000800127305 */ /* 0x000726000020f000 */
[----:B------:R-:W0:Y:S01]  /*0f10*/  LDC R25, c[0x0][0x648] ;  /* 0x00019200ff197b82 */ /* 0x000e220000000800 */
[-C--:B-1----:R-:W-:Y:S02]  /*0f20*/  SHF.L.U32 R6, R11, R24.reuse, RZ ;  /* 0x000000180b067219 */ /* 0x082fe400000006ff */
[----:B------:R-:W-:-:S02]  /*0f30*/  SHF.R.U64 R34, R32, R24, R7 ;  /* 0x0000001820227219 */ /* 0x000fc40000001207 */
[----:B------:R-:W-:Y:S02]  /*0f40*/  LOP3.LUT R13, RZ, R6, RZ, 0x33, !PT ;  /* 0x00000006ff0d7212 */ /* 0x000fe400078e33ff */
[-C--:B------:R-:W-:Y:S01]  /*0f50*/  SHF.R.U32.HI R7, RZ, R24.reuse, R7 ;  /* 0x00000018ff077219 */ /* 0x080fe20000011607 */
[----:B------:R-:W1:Y:S01]  /*0f60*/  LDC R29, c[0x0][0x638] ;  /* 0x00018e00ff1d7b82 */ /* 0x000e620000000800 */
[----:B------:R-:W-:Y:S01]  /*0f70*/  SHF.L.U32 R12, R9, R24, RZ ;  /* 0x00000018090c7219 */ /* 0x000fe200000006ff */
[----:B------:R-:W-:-:S06]  /*0f80*/  IMAD.MOV.U32 R6, RZ, RZ, R34 ;  /* 0x000000ffff067224 */ /* 0x000fcc00078e0022 */
[----:B------:R-:W0:Y:S01]  /*0f90*/  LDC R28, c[0x0][0x610] ;  /* 0x00018400ff1c7b82 */ /* 0x000e220000000800 */
[----:B---34-:R-:W-:Y:S05]  /*0fa0*/  @!P0 BRA `(.L_x_12) ;  /* 0x0000000000288947 */ /* 0x018fea0003800000 */
[----:B------:R-:W3:Y:S02]  /*0fb0*/  LDC R11, c[0x0][0x64c] ;  /* 0x00019300ff0b7b82 */ /* 0x000ee40000000800 */
[----:B---3--:R-:W-:-:S05]  /*0fc0*/  IADD3 R11, P0, R34, R11, RZ ;  /* 0x0000000b220b7210 */ /* 0x008fca0007f1e0ff */
[----:B------:R-:W-:-:S04]  /*0fd0*/  IMAD.X R19, RZ, RZ, R7, P0 ;  /* 0x000000ffff137224 */ /* 0x000fc800000e0607 */
[----:B------:R-:W-:-:S04]  /*0fe0*/  IMAD.WIDE.U32 R6, R19, R26, RZ ;  /* 0x0000001a13067225 */ /* 0x000fc800078e00ff */
[----:B------:R-:W-:-:S04]  /*0ff0*/  IMAD.WIDE.U32 R8, P0, R11, R27, R6 ;  /* 0x0000001b0b087225 */ /* 0x000fc80007800006 */
[----:B------:R-:W-:-:S04]  /*1000*/  IMAD.WIDE.U32 R6, R11, R26, RZ ;  /* 0x0000001a0b067225 */ /* 0x000fc800078e00ff */
[----:B------:R-:W-:Y:S01]  /*1010*/  IMAD.X R11, RZ, RZ, RZ, P0 ;  /* 0x000000ffff0b7224 */ /* 0x000fe200000e06ff */
[----:B------:R-:W-:Y:S01]  /*1020*/  IADD3 RZ, P0, R7, R8, RZ ;  /* 0x0000000807ff7210 */ /* 0x000fe20007f1e0ff */
[----:B------:R-:W-:-:S04]  /*1030*/  IMAD.MOV.U32 R10, RZ, RZ, R9 ;  /* 0x000000ffff0a7224 */ /* 0x000fc800078e0009 */
[----:B------:R-:W-:-:S08]  /*1040*/  IMAD.WIDE.U32.X R6, R19, R27, R10, P0 ;  /* 0x0000001b13067225 */ /* 0x000fd000000e040a */
.L_x_12:
[----:B0-----:R-:W-:Y:S01]  /*1050*/  SHF.R.U64 R6, R6, R25, R7 ;  /* 0x0000001906067219 */ /* 0x001fe20000001207 */
[----:B--2---:R-:W-:Y:S01]  /*1060*/  VIADD R7, R21, 0xffffffff ;  /* 0xffffffff15077836 */ /* 0x004fe20000000000 */
[----:B------:R-:W-:Y:S01]  /*1070*/  LOP3.LUT R13, R32, R13, RZ, 0xc0, !PT ;  /* 0x0000000d200d7212 */ /* 0x000fe200078ec0ff */
[----:B------:R-:W-:Y:S02]  /*1080*/  IMAD.MOV R18, RZ, RZ, -R18 ;  /* 0x000000ffff127224 */ /* 0x000fe400078e0a12 */
[----:B------:R-:W-:Y:S01]  /*1090*/  IMAD.MOV R8, RZ, RZ, -R6 ;  /* 0x000000ffff087224 */ /* 0x000fe200078e0a06 */
[----:B------:R-:W-:Y:S01]  /*10a0*/  LOP3.LUT R7, R22, R7, RZ, 0xc0, !PT ;  /* 0x0000000716077212 */ /* 0x000fe200078ec0ff */
[----:B------:R-:W-:Y:S02]  /*10b0*/  IMAD R12, R12, R6, R13 ;  /* 0x000000060c0c7224 */ /* 0x000fe400078e020d */
[----:B------:R-:W-:Y:S02]  /*10c0*/  @P1 IMAD R3, R20, R18, R15 ;  /* 0x0000001214031224 */ /* 0x000fe400078e020f */
[----:B-1----:R-:W-:-:S02]  /*10d0*/  IMAD R6, R8, R29, R34 ;  /* 0x0000001d08067224 */ /* 0x002fc400078e0222 */
[----:B------:R-:W-:Y:S02]  /*10e0*/  IMAD R22, R12, R28, R3 ;  /* 0x0000001c0c167224 */ /* 0x000fe400078e0203 */
[----:B------:R-:W-:Y:S02]  /*10f0*/  IMAD R7, R6, R21, R7 ;  /* 0x0000001506077224 */ /* 0x000fe400078e0207 */
[----:B------:R-:W-:Y:S02]  /*1100*/  IMAD.MOV.U32 R3, RZ, RZ, 0x1 ;  /* 0x00000001ff037424 */ /* 0x000fe400078e00ff */
[----:B------:R-:W-:Y:S01]  /*1110*/  IMAD.MOV.U32 R19, RZ, RZ, R30 ;  /* 0x000000ffff137224 */ /* 0x000fe200078e001e */
[----:B------:R-:W-:Y:S02]  /*1120*/  SEL R18, R7, R22, !P1 ;  /* 0x0000001607127207 */ /* 0x000fe40004800000 */
[----:B------:R-:W-:-:S07]  /*1130*/  SEL R22, R22, R7, !P1 ;  /* 0x0000000716167207 */ /* 0x000fce0004800000 */
.L_x_10:
[----:B------:R-:W-:Y:S05]  /*1140*/  @!P2 BRA `(.L_x_13) ;  /* 0x000000400088a947 */ /* 0x000fea0003800000 */
[----:B------:R-:W-:-:S13]  /*1150*/  ISETP.GT.U32.AND P0, PT, R31, 0x1, PT ;  /* 0x000000011f00780c */ /* 0x000fda0003f04070 */
[----:B------:R-:W-:Y:S05]  /*1160*/  @P0 EXIT ;  /* 0x000000000000094d */ /* 0x000fea0003800000 */
.L_x_14:
[----:B------:R-:W-:-:S08]  /*1170*/  NOP ;  /* 0x0000000000007918 */ /* 0x000fd00000000000 */
[----:B------:R-:W1:Y:S02]  /*1180*/  USETMAXREG.TRY_ALLOC.CTAPOOL UP0, 0xe8 ;  /* 0x000000e8000079c8 */ /* 0x000e640008000600 */
[----:B-1----:R-:W-:-:S13]  /*1190*/  PLOP3.LUT P0, PT, PT, PT, UP0, 0x80, 0x0 ;  /* 0x000000000000781c */ /* 0x002fda0003f0f008 */
[----:B------:R-:W-:Y:S05]  /*11a0*/  @!P0 BRA `(.L_x_14) ;  /* 0xfffffffc00f08947 */ /* 0x000fea000383ffff */
[----:B------:R-:W-:-:S13]  /*11b0*/  LOP3.LUT P0, RZ, R3, 0xff, RZ, 0xc0, !PT ;  /* 0x000000ff03ff7812 */ /* 0x000fda000780c0ff */
[----:B------:R-:W-:Y:S05]  /*11c0*/  @!P0 EXIT ;  /* 0x000000000000894d */ /* 0x000fea0003800000 */
[----:B------:R-:W2:Y:S01]  /*11d0*/  LDL.64 R8, [R1] ;  /* 0x0000000001087983 */ /* 0x000ea20000100a00 */
[----:B------:R-:W-:Y:S01]  /*11e0*/  SHF.R.S32.HI R4, RZ, 0x1f, R5 ;  /* 0x0000001fff047819 */ /* 0x000fe20000011405 */
[----:B------:R-:W1:Y:S01]  /*11f0*/  S2UR UR4, SR_CgaCtaId ;  /* 0x00000000000479c3 */ /* 0x000e620000008800 */
[----:B------:R-:W-:Y:S01]  /*1200*/  UMOV UR40, 0x400 ;  /* 0x0000040000287882 */ /* 0x000fe20000000000 */
[----:B------:R-:W-:Y:S01]  /*1210*/  UISETP.LT.AND UP0, UPT, UR37, 0x1, UPT ;  /* 0x000000012500788c */ /* 0x000fe2000bf01270 */
[CC--:B------:R-:W-:Y:S01]  /*1220*/  LEA.HI R3, R4.reuse, R5.reuse, RZ, 0x2 ;  /* 0x0000000504037211 */ /* 0x0c0fe200078f10ff */
[----:B------:R-:W-:Y:S01]  /*1230*/  UIADD3 UR5, UR43, -0x1, URZ ;  /* 0xffffffff2b057890 */ /* 0x000fe2000fffe03f */
[----:B------:R-:W-:Y:S01]  /*1240*/  LEA.HI R4, R4, R5, RZ, 0x5 ;  /* 0x0000000504047211 */ /* 0x000fe200078f28ff */
[----:B------:R-:W-:Y:S01]  /*1250*/  USEL UR42, UR37, 0x1, UP0 ;  /* 0x00000001252a7887 */ /* 0x000fe20008000000 */
[--C-:B------:R-:W-:Y:S01]  /*1260*/  SHF.R.S32.HI R58, RZ, 0x2, R3.reuse ;  /* 0x00000002ff3a7819 */ /* 0x100fe20000011403 */
[----:B------:R-:W3:Y:S01]  /*1270*/  LDC R64, c[0x0][0x658] ;  /* 0x00019600ff407b82 */ /* 0x000ee20000000800 */
[----:B------:R-:W-:Y:S01]  /*1280*/  SHF.R.S32.HI R7, RZ, 0x1f, R3 ;  /* 0x0000001fff077819 */ /* 0x000fe20000011403 */
[----:B------:R-:W-:Y:S01]  /*1290*/  UISETP.NE.AND UP0, UPT, UR5, URZ, UPT ;  /* 0x0000003f0500728c */ /* 0x000fe2000bf05270 */
[----:B------:R-:W-:Y:S01]  /*12a0*/  LOP3.LUT R6, R3, 0xfffffffc, RZ, 0xc0, !PT ;  /* 0xfffffffc03067812 */ /* 0x000fe200078ec0ff */
[----:B------:R-:W-:Y:S01]  /*12b0*/  ULDC UR8, c[0x0][0x284] ;  /* 0x0000a10000087ab9 */ /* 0x000fe20000000800 */
[----:B------:R-:W-:Y:S01]  /*12c0*/  LEA.HI R7, R7, R58, RZ, 0x3 ;  /* 0x0000003a07077211 */ /* 0x000fe200078f18ff */
[----:B------:R-:W-:Y:S01]  /*12d0*/  USEL UR7, URZ, 0x1, UP0 ;  /* 0x000000013f077887 */ /* 0x000fe20008000000 */
[----:B------:R-:W-:Y:S01]  /*12e0*/  SHF.R.S32.HI R3, RZ, 0x5, R4 ;  /* 0x00000005ff037819 */ /* 0x000fe20000011404 */
[----:B------:R-:W4:Y:S01]  /*12f0*/  LDC.64 R62, c[0x0][0x5c8] ;  /* 0x00017200ff3e7b82 */ /* 0x000f220000000a00 */
[----:B------:R-:W-:Y:S01]  /*1300*/  LOP3.LUT R7, R7, 0xfffffff8, RZ, 0xc0, !PT ;  /* 0xfffffff807077812 */ /* 0x000fe200078ec0ff */
[----:B------:R-:W-:Y:S01]  /*1310*/  IMAD.IADD R6, R5, 0x1, -R6 ;  /* 0x0000000105067824 */ /* 0x000fe200078e0a06 */
[----:B------:R-:W-:Y:S01]  /*1320*/  LOP3.LUT R72, R23, 0x1, RZ, 0xfc, !PT ;  /* 0x0000000117487812 */ /* 0x000fe200078efcff */
[----:B------:R-:W-:Y:S01]  /*1330*/  IMAD.MOV.U32 R5, RZ, RZ, 0x1 ;  /* 0x00000001ff057424 */ /* 0x000fe200078e00ff */
[----:B------:R-:W-:Y:S01]  /*1340*/  USHF.L.U32 UR39, UR37, 0x1, URZ ;  /* 0x0000000125277899 */ /* 0x000fe2000800063f */
[----:B------:R-:W-:Y:S01]  /*1350*/  IMAD.IADD R58, R58, 0x1, -R7 ;  /* 0x000000013a3a7824 */ /* 0x000fe200078e0a07 */
[----:B------:R-:W-:Y:S01]  /*1360*/  UIADD3 UR42, -UR42, UR37, URZ ;  /* 0x000000252a2a7290 */ /* 0x000fe2000fffe13f */
[----:B------:R-:W0:Y:S01]  /*1370*/  LDC R65, c[0x0][0x288] ;  /* 0x0000a200ff417b82 */ /* 0x000e220000000800 */
[----:B-1----:R-:W-:Y:S01]  /*1380*/  ULEA UR40, UR4, UR40, 0x18 ;  /* 0x0000002804287291 */ /* 0x002fe2000f8ec03f */
[C-C-:B------:R-:W-:Y:S01]  /*1390*/  IMAD R69, R3.reuse, -0x10, -R58.reuse ;  /* 0xfffffff003457824 */ /* 0x140fe200078e0a3a */
[--C-:B------:R-:W-:Y:S01]  /*13a0*/  SHF.R.S32.HI R59, RZ, 0x1f, R58.reuse ;  /* 0x0000001fff3b7819 */ /* 0x100fe2000001143a */
[----:B------:R-:W-:Y:S01]  /*13b0*/  USHF.L.U32 UR4, UR5, 0x3, URZ ;  /* 0x0000000305047899 */ /* 0x000fe2000800063f */
[----:B------:R-:W-:Y:S01]  /*13c0*/  IMAD.SHL.U32 R60, R6, 0x2, RZ ;  /* 0x00000002063c7824 */ /* 0x000fe200078e00ff */
[----:B------:R-:W-:Y:S01]  /*13d0*/  UIADD3 UR5, UR40, 0x100, URZ ;  /* 0x0000010028057890 */ /* 0x000fe2000fffe03f */
[----:B------:R-:W-:Y:S01]  /*13e0*/  IMAD.U32 R73, RZ, RZ, UR7 ;  /* 0x00000007ff497e24 */ /* 0x000fe2000f8e00ff */
[----:B------:R-:W1:Y:S01]  /*13f0*/  LDC R67, c[0x0][0x600] ;  /* 0x00018000ff437b82 */ /* 0x000e620000000800 */
[----:B------:R-:W-:Y:S01]  /*1400*/  IMAD.WIDE R58, R3, 0x10, R58 ;  /* 0x00000010033a7825 */ /* 0x000fe200078e023a */
[----:B------:R-:W-:Y:S01]  /*1410*/  UIADD3 UR6, UR40, 0x18100, URZ ;  /* 0x0001810028067890 */ /* 0x000fe2000fffe03f */
[----:B------:R-:W-:Y:S01]  /*1420*/  SHF.R.S32.HI R61, RZ, 0x1f, R60 ;  /* 0x0000001fff3d7819 */ /* 0x000fe2000001143c */
[----:B------:R-:W-:Y:S01]  /*1430*/  USHF.R.U32.HI UR5, URZ, 0x4, UR5 ;  /* 0x000000043f057899 */ /* 0x000fe20008011605 */
[----:B------:R-:W-:Y:S01]  /*1440*/  IMAD.MOV.U32 R3, RZ, RZ, -0x1 ;  /* 0xffffffffff037424 */ /* 0x000fe200078e00ff */
[----:B------:R-:W-:Y:S01]  /*1450*/  USHF.R.U32.HI UR6, URZ, 0x4, UR6 ;  /* 0x000000043f067899 */ /* 0x000fe20008011606 */
[----:B------:R-:W-:Y:S01]  /*1460*/  VIADD R69, R69, UR8 ;  /* 0x0000000845457c36 */ /* 0x000fe20008000000 */
[----:B------:R-:W-:Y:S01]  /*1470*/  UIADD3 UR41, UR40, 0x40, URZ ;  /* 0x0000004028297890 */ /* 0x000fe2000fffe03f */
[C---:B----4-:R-:W-:Y:S01]  /*1480*/  SHF.L.U64.HI R63, R62.reuse, 0x3, R63 ;  /* 0x000000033e3f7819 */ /* 0x050fe2000001023f */
[----:B------:R-:W-:Y:S01]  /*1490*/  ULOP3.LUT UR4, UR4, 0x8, URZ, 0xc0, !UPT ;  /* 0x0000000804047892 */ /* 0x000fe2000f8ec03f */
[-C--:B---3--:R-:W-:Y:S01]  /*14a0*/  SHF.L.U32 R3, R3, R64.reuse, RZ ;  /* 0x0000004003037219 */ /* 0x088fe200000006ff */
[----:B------:R-:W-:Y:S01]  /*14b0*/  ULOP3.LUT UR5, UR5, 0x3fff, URZ, 0xc0, !UPT ;  /* 0x00003fff05057892 */ /* 0x000fe2000f8ec03f */
[----:B------:R-:W-:Y:S01]  /*14c0*/  SHF.L.U32 R64, R5, R64, RZ ;  /* 0x0000004005407219 */ /* 0x000fe200000006ff */
[----:B------:R-:W-:Y:S01]  /*14d0*/  ULOP3.LUT UR6, UR6, 0x3fff, URZ, 0xc0, !UPT ;  /* 0x00003fff06067892 */ /* 0x000fe2000f8ec03f */
[----:B------:R-:W-:Y:S01]  /*14e0*/  IMAD.SHL.U32 R62, R62, 0x8, RZ ;  /* 0x000000083e3e7824 */ /* 0x000fe200078e00ff */
[----:B------:R-:W-:Y:S01]  /*14f0*/  LOP3.LUT R68, RZ, R3, RZ, 0x33, !PT ;  /* 0x00000003ff447212 */ /* 0x000fe200078e33ff */
[----:B0-----:R-:W-:Y:S01]  /*1500*/  IMAD R65, R6, -0x2, R65 ;  /* 0xfffffffe06417824 */ /* 0x001fe200078e0241 */
[----:B------:R-:W-:-:S02]  /*1510*/  ULEA UR43, UR43, UR41, 0x3 ;  /* 0x000000292b2b7291 */ /* 0x000fc4000f8e183f */
[----:B------:R-:W-:Y:S02]  /*1520*/  ULOP3.LUT UR44, UR4, 0x8, URZ, 0x3c, !UPT ;  /* 0x00000008042c7892 */ /* 0x000fe4000f8e3c3f */
[----:B------:R-:W-:Y:S01]  /*1530*/  ULOP3.LUT UR45, UR4, 0x18, URZ, 0x3c, !UPT ;  /* 0x00000018042d7892 */ /* 0x000fe2000f8e3c3f */
[----:B-1----:R-:W-:Y:S01]  /*1540*/  VIADD R67, R67, 0xffffffff ;  /* 0xffffffff43437836 */ /* 0x002fe20000000000 */
[----:B------:R-:W-:Y:S02]  /*1550*/  ULOP3.LUT UR46, UR5, 0x10000, URZ, 0xfc, !UPT ;  /* 0x00010000052e7892 */ /* 0x000fe4000f8efc3f */
[----:B------:R-:W-:Y:S01]  /*1560*/  ULOP3.LUT UR47, UR6, 0x10000, URZ, 0xfc, !UPT ;  /* 0x00010000062f7892 */ /* 0x000fe2000f8efc3f */
[----:B--2---:R-:W-:-:S11]  /*1570*/  SHF.L.U64.HI R66, R8, 0x1, R0 ;  /* 0x0000000108427819 */ /* 0x004fd60000010200 */
.L_x_98:
[----:B------:R-:W-:-:S04]  /*1580*/  SHF.L.U32 R0, R73, 0x1f, RZ ;  /* 0x0000001f49007819 */ /* 0x000fc800000006ff */
[----:B------:R-:W0:Y:S02]  /*1590*/  SYNCS.PHASECHK.TRANS64.TRYWAIT P0, [UR43+-0x8], R0 ;  /* 0xfffff800ff0075a7 */ /* 0x000e24000800016b */
[----:B01--4-:R-:W-:Y:S05]  /*15a0*/  @!P0 BRA `(.L_x_15) ;  /* 0x0000004c00b48947 */ /* 0x013fea0003800000 */
.L_x_119:
[----:B------:R-:W-:Y:S02]  /*15b0*/  ULDC UR4, c[0x0][0x28c] ;  /* 0x0000a30000047ab9 */ /* 0x000fe40000000800 */
[----:B------:R-:W-:-:S13]  /*15c0*/  ISETP.LT.AND P0, PT, RZ, UR4, PT ;  /* 0x00000004ff007c0c */ /* 0x000fda000bf01270 */
[----:B------:R-:W-:Y:S05]  /*15d0*/  @P0 BRA `(.L_x_16) ;  /* 0x0000000000400947 */ /* 0x000fea0003800000 */
[----:B0-----:R-:W-:Y:S01]  /*15e0*/  MOV R0, 0x0 ;  /* 0x0000000000007802 */ /* 0x001fe20000000f00 */
[----:B------:R-:W-:Y:S01]  /*15f0*/  ULDC.64 UR4, c[0x4][0x68] ;  /* 0x01001a0000047ab9 */ /* 0x000fe20000000a00 */
[----:B------:R-:W-:Y:S01]  /*1600*/  ULDC.64 UR6, c[0x4][0x8] ;  /* 0x0100020000067ab9 */ /* 0x000fe20000000a00 */
[----:B------:R-:W-:Y:S01]  /*1610*/  IMAD.U32 R4, RZ, RZ, UR4 ;  /* 0x00000004ff047e24 */ /* 0x000fe2000f8e00ff */
[----:B------:R0:W1:Y:S01]  /*1620*/  LDC.64 R14, c[0x4][R0] ;  /* 0x01000000000e7b82 */ /* 0x0000620000000a00 */
[----:B------:R-:W-:Y:S01]  /*1630*/  IMAD.U32 R5, RZ, RZ, UR5 ;  /* 0x00000005ff057e24 */ /* 0x000fe2000f8e00ff */
[----:B------:R-:W-:Y:S01]  /*1640*/  ULDC.64 UR4, c[0x4][0x70] ;  /* 0x01001c0000047ab9 */ /* 0x000fe20000000a00 */
[----:B------:R-:W-:Y:S02]  /*1650*/  IMAD.U32 R10, RZ, RZ, UR6 ;  /* 0x00000006ff0a7e24 */ /* 0x000fe4000f8e00ff */
[----:B------:R-:W-:Y:S02]  /*1660*/  IMAD.U32 R6, RZ, RZ, UR4 ;  /* 0x00000004ff067e24 */ /* 0x000fe4000f8e00ff */
[----:B------:R-:W-:-:S02]  /*1670*/  IMAD.U32 R7, RZ, RZ, UR5 ;  /* 0x00000005ff077e24 */ /* 0x000fc4000f8e00ff */
[----:B------:R-:W-:Y:S02]  /*1680*/  IMAD.U32 R11, RZ, RZ, UR7 ;  /* 0x00000007ff0b7e24 */ /* 0x000fe4000f8e00ff */
[----:B------:R-:W-:Y:S02]  /*1690*/  IMAD.MOV.U32 R8, RZ, RZ, 0x1e1 ;  /* 0x000001e1ff087424 */ /* 0x000fe400078e00ff */
[----:B------:R-:W-:Y:S02]  /*16a0*/  IMAD.MOV.U32 R12, RZ, RZ, 0x1 ;  /* 0x00000001ff0c7424 */ /* 0x000fe400078e00ff */
[----:B0-----:R-:W-:-:S07]  /*16b0*/  IMAD.MOV.U32 R13, RZ, RZ, RZ ;  /* 0x000000ffff0d7224 */ /* 0x001fce00078e00ff */
[----:B------:R-:W-:-:S07]  /*16c0*/  LEPC R20, `(.L_x_16) ;  /* 0x000000001014794e */ /* 0x000fce0000000000 */
[----:B-1---5:R-:W-:Y:S05]  /*16d0*/  CALL.ABS.NOINC R14 ;  /* 0x000000000e007343 */ /* 0x022fea0003c00000 */
.L_x_16:
[----:B------:R-:W-:-:S13]  /*16e0*/  ISETP.NE.AND P0, PT, R72, 0x3, PT ;  /* 0x000000034800780c */ /* 0x000fda0003f05270 */
[----:B------:R-:W-:Y:S05]  /*16f0*/  @!P0 BRA `(.L_x_17) ;  /* 0x0000000000048947 */ /* 0x000fea0003800000 */
[----:B------:R-:W-:Y:S01]  /*1700*/  BPT.TRAP 0x1 ;  /* 0x000000040000795c */ /* 0x000fe20000300000 */
.L_x_17:
[----:B0-----:R-:W-:Y:S02]  /*1710*/  IMAD.U32 R3, RZ, RZ, UR36 ;  /* 0x00000024ff037e24 */ /* 0x001fe4000f8e00ff */
[----:B------:R-:W-:-:S03]  /*1720*/  IMAD.U32 R0, RZ, RZ, UR38 ;  /* 0x00000026ff007e24 */ /* 0x000fc6000f8e00ff */
[----:B------:R-:W-:Y:S02]  /*1730*/  LEA R3, R3, UR40, 0x3 ;  /* 0x0000002803037c11 */ /* 0x000fe4000f8e18ff */
[----:B------:R-:W-:-:S04]  /*1740*/  SHF.L.U32 R0, R0, 0x1f, RZ ;  /* 0x0000001f00007819 */ /* 0x000fc800000006ff */
[----:B------:R0:W1:Y:S01]  /*1750*/  SYNCS.PHASECHK.TRANS64.TRYWAIT P1, [R3+URZ], R0 ;  /* 0x00000000030075a7 */ /* 0x000062000802017f */
[----:B------:R-:W-:Y:S05]  /*1760*/  @!P0 BRA `(.L_x_18) ;  /* 0x0000000000048947 */ /* 0x000fea0003800000 */
[----:B------:R-:W-:Y:S01]  /*1770*/  BPT.TRAP 0x1 ;  /* 0x000000040000795c */ /* 0x000fe20000300000 */
.L_x_18:
[----:B-1----:R-:W-:Y:S05]  /*1780*/  @P1 BRA `(.L_x_19) ;  /* 0x0000000000081947 */ /* 0x002fea0003800000 */
[----:B------:R-:W1:Y:S02]  /*1790*/  SYNCS.PHASECHK.TRANS64.TRYWAIT P1, [R3+URZ], R0 ;  /* 0x00000000030075a7 */ /* 0x000e64000802017f */
[----:B-1----:R-:W-:Y:S05]  /*17a0*/  @!P1 BRA `(.L_x_20) ;  /* 0x0000004c004c9947 */ /* 0x002fea0003800000 */
.L_x_19:
[----:B------:R-:W-:Y:S05]  /*17b0*/  WARPSYNC.ALL ;  /* 0x0000000000007948 */ /* 0x000fea0003800000 */
[----:B------:R-:W-:Y:S01]  /*17c0*/  ULEA UR9, UR36, UR46, 0xb ;  /* 0x0000002e24097291 */ /* 0x000fe2000f8e583f */
[----:B------:R-:W-:Y:S01]  /*17d0*/  WARPGROUP.ARRIVE ;  /* 0x00000000000079c5 */ /* 0x000fe20000000000 */
[----:B------:R-:W-:Y:S01]  /*17e0*/  ULEA UR8, UR36, UR47, 0xb ;  /* 0x0000002f24087291 */ /* 0x000fe2000f8e583f */
[----:B01----:R-:W-:Y:S01]  /*17f0*/  IMAD.U32 R0, RZ, RZ, UR42 ;  /* 0x0000002aff007e24 */ /* 0x003fe2000f8e00ff */
[----:B------:R-:W-:Y:S01]  /*1800*/  UMOV UR5, 0x40000040 ;  /* 0x4000004000057882 */ /* 0x000fe20000000000 */
[----:B------:R-:W-:-:S02]  /*1810*/  UMOV UR7, 0x40000040 ;  /* 0x4000004000077882 */ /* 0x000fc40000000000 */
[----:B------:R-:W-:Y:S01]  /*1820*/  UMOV UR4, UR9 ;  /* 0x0000000900047c82 */ /* 0x000fe20008000000 */
[----:B------:R-:W-:Y:S01]  /*1830*/  ISETP.GE.AND P1, PT, R0, 0x1, PT ;  /* 0x000000010000780c */ /* 0x000fe20003f26270 */
[----:B------:R-:W-:Y:S02]  /*1840*/  UMOV UR6, UR8 ;  /* 0x0000000800067c82 */ /* 0x000fe40008000000 */
[----:B------:R-:W-:Y:S01]  /*1850*/  HGMMA.64x64x8.F32.TF32 R24, gdesc[UR4], RZ, !UPT, gsb0 ;  /* 0x04e00000041879f0 */ /* 0x000fe2000c0028ff */
[----:B------:R-:W-:Y:S02]  /*1860*/  UIADD3 UR4, UR9, 0x2, URZ ;  /* 0x0000000209047890 */ /* 0x000fe4000fffe03f */
[----:B------:R-:W-:Y:S01]  /*1870*/  UIADD3 UR6, UR8, 0x2, URZ ;  /* 0x0000000208067890 */ /* 0x000fe2000fffe03f */
[----:B------:R-:W-:Y:S01]  /*1880*/  UMOV UR5, 0x40000040 ;  /* 0x4000004000057882 */ /* 0x000fe20000000000 */
[----:B------:R-:W-:Y:S01]  /*1890*/  UMOV UR7, 0x40000040 ;  /* 0x4000004000077882 */ /* 0x000fe20000000000 */
[----:B------:R-:W-:-:S02]  /*18a0*/  WARPGROUP.DEPBAR.LE gsb0, 0x0 ;  /* 0x00008000000079c5 */ /* 0x000fc40000010000 */
[----:B------:R-:W-:-:S06]  /*18b0*/  WARPGROUP.ARRIVE ;  /* 0x00000000000079c5 */ /* 0x000fcc0000000000 */
[----:B------:R-:W-:Y:S01]  /*18c0*/  HGMMA.64x64x8.F32.TF32 R24, gdesc[UR4], R24, gsb0 ;  /* 0x04e00000041879f0 */ /* 0x000fe20008002818 */
[----:B------:R-:W-:Y:S02]  /*18d0*/  UIADD3 UR4, UR9, 0x4, URZ ;  /* 0x0000000409047890 */ /* 0x000fe4000fffe03f */
[----:B------:R-:W-:Y:S01]  /*18e0*/  UIADD3 UR6, UR8, 0x4, URZ ;  /* 0x0000000408067890 */ /* 0x000fe2000fffe03f */
[----:B------:R-:W-:Y:S01]  /*18f0*/  UMOV UR5, 0x40000040 ;  /* 0x4000004000057882 */ /* 0x000fe20000000000 */
[----:B------:R-:W-:Y:S01]  /*1900*/  UMOV UR7, 0x40000040 ;  /* 0x4000004000077882 */ /* 0x000fe20000000000 */
[----:B------:R-:W-:Y:S02]  /*1910*/  WARPGROUP.DEPBAR.LE gsb0, 0x0 ;  /* 0x00008000000079c5 */ /* 0x000fe40000010000 */
        /* <DEDUP_REMOVED lines=92> */
[----:B------:R-:W-:Y:S03]  /*1ee0*/  HGMMA.64x64x8.F32.TF32 R24, gdesc[UR4], R24, gsb0 ;  /* 0x04e00000041879f0 */ /* 0x000fe60008002818 */
[----:B------:R-:W-:Y:S02]  /*1ef0*/  WARPGROUP.DEPBAR.LE gsb0, 0x0 ;  /* 0x00008000000079c5 */ /* 0x000fe40000010000 */
[----:B------:R-:W-:Y:S05]  /*1f00*/  @!P1 BRA `(.L_x_21) ;  /* 0x0000000800609947 */ /* 0x000fea0003800000 */
[----:B------:R-:W-:Y:S01]  /*1f10*/  UIADD3 UR5, UR36, 0x1, URZ ;  /* 0x0000000124057890 */ /* 0x000fe2000fffe03f */
[----:B------:R-:W-:-:S03]  /*1f20*/  IMAD.U32 R0, RZ, RZ, UR42 ;  /* 0x0000002aff007e24 */ /* 0x000fc6000f8e00ff */
[----:B------:R-:W-:-:S04]  /*1f30*/  UISETP.NE.AND UP0, UPT, UR5, 0x3, UPT ;  /* 0x000000030500788c */ /* 0x000fc8000bf05270 */
[----:B------:R-:W-:Y:S02]  /*1f40*/  USEL UR4, URZ, 0x1, UP0 ;  /* 0x000000013f047887 */ /* 0x000fe40008000000 */
[----:B------:R-:W-:Y:S02]  /*1f50*/  USEL UR5, UR5, URZ, UP0 ;  /* 0x0000003f05057287 */ /* 0x000fe40008000000 */
[----:B------:R-:W-:-:S06]  /*1f60*/  ULOP3.LUT UR4, UR38, UR4, URZ, 0x3c, !UPT ;  /* 0x0000000426047292 */ /* 0x000fcc000f8e3c3f */
[----:B------:R-:W-:Y:S01]  /*1f70*/  IMAD.U32 R5, RZ, RZ, UR4 ;  /* 0x00000004ff057e24 */ /* 0x000fe2000f8e00ff */
[----:B------:R-:W-:-:S06]  /*1f80*/  UMOV UR4, UR36 ;  /* 0x0000002400047c82 */ /* 0x000fcc0008000000 */
.L_x_28:
[----:B01----:R-:W-:Y:S05]  /*1f90*/  @!P0 BRA `(.L_x_22) ;  /* 0x0000000000048947 */ /* 0x003fea0003800000 */
[----:B------:R-:W-:Y:S01]  /*1fa0*/  BPT.TRAP 0x1 ;  /* 0x000000040000795c */ /* 0x000fe20000300000 */
.L_x_22:
[----:B------:R-:W-:Y:S01]  /*1fb0*/  ULEA UR6, UR5, UR40, 0x3 ;  /* 0x0000002805067291 */ /* 0x000fe2000f8e183f */
[----:B------:R-:W-:-:S08]  /*1fc0*/  SHF.L.U32 R3, R5, 0x1f, RZ ;  /* 0x0000001f05037819 */ /* 0x000fd000000006ff */
[----:B------:R0:W1:Y:S01]  /*1fd0*/  SYNCS.PHASECHK.TRANS64.TRYWAIT P1, [UR6], R3 ;  /* 0x00000003ff0075a7 */ /* 0x0000620008020146 */
[----:B------:R-:W-:Y:S05]  /*1fe0*/  @!P0 BRA `(.L_x_23) ;  /* 0x0000000000048947 */ /* 0x000fea0003800000 */
[----:B------:R-:W-:Y:S01]  /*1ff0*/  BPT.TRAP 0x1 ;  /* 0x000000040000795c */ /* 0x000fe20000300000 */
.L_x_23:
[----:B-1----:R-:W-:Y:S05]  /*2000*/  @P1 BRA `(.L_x_24) ;  /* 0x0000000000081947 */ /* 0x002fea0003800000 */
[----:B------:R-:W1:Y:S02]  /*2010*/  SYNCS.PHASECHK.TRANS64.TRYWAIT P1, [UR6], R3 ;  /* 0x00000003ff0075a7 */ /* 0x000e640008020146 */
[----:B-1----:R-:W-:Y:S05]  /*2020*/  @!P1 BRA `(.L_x_25) ;  /* 0x0000004400409947 */ /* 0x002fea0003800000 */
.L_x_24:
[----:B------:R-:W-:Y:S01]  /*2030*/  ULEA UR6, UR5, UR47, 0xb ;  /* 0x0000002f05067291 */ /* 0x000fe2000f8e583f */
[----:B------:R-:W-:Y:S01]  /*2040*/  WARPGROUP.ARRIVE ;  /* 0x00000000000079c5 */ /* 0x000fe20000000000 */
[----:B------:R-:W-:Y:S01]  /*2050*/  ULEA UR7, UR5, UR46, 0xb ;  /* 0x0000002e05077291 */ /* 0x000fe2000f8e583f */
[----:B------:R-:W-:Y:S01]  /*2060*/  UMOV UR11, 0x40000040 ;  /* 0x40000040000b7882 */ /* 0x000fe20000000000 */
[----:B------:R-:W-:-:S03]  /*2070*/  UMOV UR9, 0x40000040 ;  /* 0x4000004000097882 */ /* 0x000fc60000000000 */
[----:B------:R-:W-:Y:S02]  /*2080*/  UMOV UR10, UR6 ;  /* 0x00000006000a7c82 */ /* 0x000fe40008000000 */
[----:B------:R-:W-:Y:S02]  /*2090*/  UMOV UR8, UR7 ;  /* 0x0000000700087c82 */ /* 0x000fe40008000000 */
[----:B------:R-:W-:Y:S01]  /*20a0*/  HGMMA.64x64x8.F32.TF32 R24, gdesc[UR8], R24, gsb0 ;  /* 0x04e00000081879f0 */ /* 0x000fe20008002818 */
        /* <DEDUP_REMOVED lines=107> */
[----:B------:R-:W-:Y:S01]  /*2760*/  BPT.TRAP 0x1 ;  /* 0x000000040000795c */ /* 0x000fe20000300000 */
.L_x_26:
[----:B------:R-:W-:Y:S01]  /*2770*/  ULEA UR6, UR4, UR40, 0x3 ;  /* 0x0000002804067291 */ /* 0x000fe2000f8e183f */
[----:B------:R-:W-:-:S03]  /*2780*/  ISETP.GT.U32.AND P1, PT, R23, 0x1, PT ;  /* 0x000000011700780c */ /* 0x000fc60003f24070 */
[----:B------:R-:W-:-:S04]  /*2790*/  UIADD3 UR6, UR6, 0x18, URZ ;  /* 0x0000001806067890 */ /* 0x000fc8000fffe03f */
[----:B------:R-:W-:-:S09]  /*27a0*/  UPRMT UR6, URZ, 0x654, UR6 ;  /* 0x000006543f067896 */ /* 0x000fd20008000006 */
[----:B------:R-:W-:Y:S01]  /*27b0*/  SYNCS.ARRIVE.TRANS64.RED.A1T0 RZ, [UR6], RZ ;  /* 0x000000ffffff79a7 */ /* 0x000fe20008100406 */
[----:B------:R-:W-:Y:S05]  /*27c0*/  @P1 BRA `(.L_x_27) ;  /* 0x0000000000041947 */ /* 0x000fea0003800000 */
[----:B------:R-:W-:Y:S01]  /*27d0*/  BPT.TRAP 0x1 ;  /* 0x000000040000795c */ /* 0x000fe20000300000 */
.L_x_27:
[----:B------:R-:W-:Y:S01]  /*27e0*/  UIADD3 UR5, UR5, 0x1, URZ ;  /* 0x0000000105057890 */ /* 0x000fe2000fffe03f */
[C---:B------:R-:W-:Y:S01]  /*27f0*/  ISETP.GT.AND P1, PT, R0.reuse, 0x1, PT ;  /* 0x000000010000780c */ /* 0x040fe20003f24270 */
[----:B------:R-:W-:Y:S01]  /*2800*/  UIADD3 UR4, UR4, 0x1, URZ ;  /* 0x0000000104047890 */ /* 0x000fe2000fffe03f */
[----:B------:R-:W-:Y:S01]  /*2810*/  VIADD R0, R0, 0xffffffff ;  /* 0xffffffff00007836 */ /* 0x000fe20000000000 */
[----:B------:R-:W-:Y:S02]  /*2820*/  UISETP.NE.AND UP0, UPT, UR5, 0x3, UPT ;  /* 0x000000030500788c */ /* 0x000fe4000bf05270 */
[----:B------:R-:W-:Y:S02]  /*2830*/  UISETP.NE.AND UP1, UPT, UR4, 0x3, UPT ;  /* 0x000000030400788c */ /* 0x000fe4000bf25270 */
[----:B------:R-:W-:Y:S02]  /*2840*/  USEL UR6, URZ, 0x1, UP0 ;  /* 0x000000013f067887 */ /* 0x000fe40008000000 */
[----:B------:R-:W-:-:S02]  /*2850*/  USEL UR5, UR5, URZ, UP0 ;  /* 0x0000003f05057287 */ /* 0x000fc40008000000 */
[----:B------:R-:W-:Y:S02]  /*2860*/  USEL UR4, UR4, URZ, UP1 ;  /* 0x0000003f04047287 */ /* 0x000fe40008800000 */
[----:B------:R-:W-:Y:S01]  /*2870*/  LOP3.LUT R5, R5, UR6, RZ, 0x3c, !PT ;  /* 0x0000000605057c12 */ /* 0x000fe2000f8e3cff */
[----:B------:R-:W-:Y:S09]  /*2880*/  @P1 BRA `(.L_x_28) ;  /* 0xfffffff400c01947 */ /* 0x000ff2000383ffff */
.L_x_21:
[----:B------:R-:W2:Y:S01]  /*2890*/  LDC R0, c[0x0][0x28c] ;  /* 0x0000a300ff007b82 */ /* 0x000ea20000000800 */
[----:B01----:R-:W-:-:S04]  /*28a0*/  IMAD.U32 R3, RZ, RZ, UR44 ;  /* 0x0000002cff037e24 */ /* 0x003fc8000f8e00ff */
[----:B------:R0:W-:Y:S01]  /*28b0*/  SYNCS.ARRIVE.TRANS64.A1T0 RZ, [R3+UR41], RZ ;  /* 0x000000ff03ff79a7 */ /* 0x0001e20008100029 */
[----:B--2---:R-:W-:-:S13]  /*28c0*/  ISETP.GE.AND P1, PT, R0, 0x1, PT ;  /* 0x000000010000780c */ /* 0x004fda0003f26270 */
[----:B0-----:R-:W-:Y:S05]  /*28d0*/  @!P1 BRA `(.L_x_29) ;  /* 0x0000000000349947 */ /* 0x001fea0003800000 */
[----:B------:R-:W-:Y:S05]  /*28e0*/  @!P0 BRA `(.L_x_30) ;  /* 0x0000000000048947 */ /* 0x000fea0003800000 */
[----:B------:R-:W-:Y:S01]  /*28f0*/  BPT.TRAP 0x1 ;  /* 0x000000040000795c */ /* 0x000fe20000300000 */
.L_x_30:
[----:B------:R-:W-:Y:S01]  /*2900*/  UIADD3 UR6, UR36, UR42, URZ ;  /* 0x0000002a24067290 */ /* 0x000fe2000fffe03f */
[----:B------:R-:W-:-:S03]  /*2910*/  ISETP.GT.U32.AND P0, PT, R23, 0x1, PT ;  /* 0x000000011700780c */ /* 0x000fc60003f04070 */
[----:B------:R-:W-:-:S04]  /*2920*/  UIMAD.WIDE.U32 UR4, UR6, -0x55555555, URZ ;  /* 0xaaaaaaab060478a5 */ /* 0x000fc8000f8e003f */
[----:B------:R-:W-:-:S04]  /*2930*/  USHF.R.U32.HI UR4, URZ, 0x1, UR5 ;  /* 0x000000013f047899 */ /* 0x000fc80008011605 */
[----:B------:R-:W-:-:S04]  /*2940*/  UIMAD UR6, UR4, -0x3, UR6 ;  /* 0xfffffffd040678a4 */ /* 0x000fc8000f8e0206 */
[----:B------:R-:W-:-:S04]  /*2950*/  ULEA UR6, UR6, UR40, 0x3 ;  /* 0x0000002806067291 */ /* 0x000fc8000f8e183f */
[----:B------:R-:W-:-:S04]  /*2960*/  UIADD3 UR6, UR6, 0x18, URZ ;  /* 0x0000001806067890 */ /* 0x000fc8000fffe03f */
[----:B------:R-:W-:-:S09]  /*2970*/  UPRMT UR6, URZ, 0x654, UR6 ;  /* 0x000006543f067896 */ /* 0x000fd20008000006 */
[----:B------:R-:W-:Y:S01]  /*2980*/  SYNCS.ARRIVE.TRANS64.RED.A1T0 RZ, [UR6], RZ ;  /* 0x000000ffffff79a7 */ /* 0x000fe20008100406 */
[----:B------:R-:W-:Y:S05]  /*2990*/  @P0 BRA `(.L_x_29) ;  /* 0x0000000000040947 */ /* 0x000fea0003800000 */
[----:B------:R-:W-:Y:S01]  /*29a0*/  BPT.TRAP 0x1 ;  /* 0x000000040000795c */ /* 0x000fe20000300000 */
.L_x_29:
[----:B------:R-:W-:Y:S01]  /*29b0*/  SHF.L.U32 R0, R73, 0x1f, RZ ;  /* 0x0000001f49007819 */ /* 0x000fe200000006ff */
[----:B------:R-:W-:Y:S01]  /*29c0*/  UIADD3 UR36, UR36, UR39, URZ ;  /* 0x0000002724247290 */ /* 0x000fe2000fffe03f */
[----:B------:R-:W-:Y:S01]  /*29d0*/  SHF.R.S32.HI R9, RZ, 0x1f, R19 ;  /* 0x0000001fff097819 */ /* 0x000fe20000011413 */
[----:B------:R-:W-:Y:S01]  /*29e0*/  UISETP.GE.U32.AND UP1, UPT, UR39, 0x3, UPT ;  /* 0x000000032700788c */ /* 0x000fe2000bf26070 */
[----:B------:R-:W0:Y:S01]  /*29f0*/  SYNCS.PHASECHK.TRANS64.TRYWAIT P0, [UR43+0x8], R0 ;  /* 0x00000800ff0075a7 */ /* 0x000e22000800016b */
[----:B------:R-:W-:-:S04]  /*2a00*/  UISETP.GT.U32.AND UP0, UPT, UR36, 0x2, UPT ;  /* 0x000000022400788c */ /* 0x000fc8000bf04070 */
[----:B------:R-:W-:-:S04]  /*2a10*/  UISETP.LT.U32.AND UP0, UPT, UR39, 0x3, UP0 ;  /* 0x000000032700788c */ /* 0x000fc80008701070 */
[----:B------:R-:W-:Y:S02]  /*2a20*/  USEL UR6, URZ, 0x1, !UP0 ;  /* 0x000000013f067887 */ /* 0x000fe4000c000000 */
[----:B------:R-:W-:Y:S02]  /*2a30*/  @UP1 UIMAD.WIDE.U32 UR4, UR36, -0x55555555, URZ ;  /* 0xaaaaaaab240418a5 */ /* 0x000fe4000f8e003f */
[----:B------:R-:W-:Y:S02]  /*2a40*/  ULOP3.LUT UR38, UR38, UR6, URZ, 0x3c, !UPT ;  /* 0x0000000626267292 */ /* 0x000fe4000f8e3c3f */
[----:B------:R-:W-:-:S04]  /*2a50*/  @UP1 USHF.R.U32.HI UR4, URZ, 0x1, UR5 ;  /* 0x000000013f041899 */ /* 0x000fc80008011605 */
[----:B------:R-:W-:Y:S01]  /*2a60*/  @UP1 ULOP3.LUT UR38, UR38, 0x1, UR4, 0x78, !UPT ;  /* 0x0000000126261892 */ /* 0x000fe2000f8e7804 */
[----:B0-----:R-:W-:Y:S11]  /*2a70*/  @!P0 BRA `(.L_x_31) ;  /* 0x0000003800c48947 */ /* 0x001ff60003800000 */
.L_x_120:
[----:B------:R-:W-:Y:S01]  /*2a80*/  ULDC.64 UR4, c[0x0][0x5d0] ;  /* 0x0001740000047ab9 */ /* 0x000fe20000000a00 */
[----:B------:R-:W-:Y:S01]  /*2a90*/  ULDC UR6, c[0x0][0x284] ;  /* 0x0000a10000067ab9 */ /* 0x000fe20000000800 */
[----:B0-----:R-:W-:Y:S02]  /*2aa0*/  IMAD R0, R9, UR4, RZ ;  /* 0x0000000409007c24 */ /* 0x001fe4000f8e02ff */
[----:B------:R-:W-:Y:S02]  /*2ab0*/  IMAD.SHL.U32 R12, R18, 0x40, RZ ;  /* 0x00000040120c7824 */ /* 0x000fe400078e00ff */
[C---:B------:R-:W-:Y:S02]  /*2ac0*/  IMAD R3, R19.reuse, UR5, R0 ;  /* 0x0000000513037c24 */ /* 0x040fe4000f8e0200 */
[----:B------:R-:W-:Y:S01]  /*2ad0*/  IMAD.SHL.U32 R0, R22, 0x40, RZ ;  /* 0x0000004016007824 */ /* 0x000fe200078e00ff */
[----:B------:R-:W-:Y:S01]  /*2ae0*/  SHF.R.S32.HI R13, RZ, 0x1f, R12 ;  /* 0x0000001fff0d7819 */ /* 0x000fe2000001140c */
[----:B------:R-:W-:Y:S01]  /*2af0*/  IMAD.WIDE.U32 R4, R19, UR4, R60 ;  /* 0x0000000413047c25 */ /* 0x000fe2000f8e003c */
[----:B------:R-:W-:-:S02]  /*2b00*/  ULDC.64 UR4, c[0x0][0x5c8] ;  /* 0x0001720000047ab9 */ /* 0x000fc40000000a00 */
[----:B------:R-:W-:Y:S01]  /*2b10*/  ISETP.GE.AND P0, PT, R0, UR6, PT ;  /* 0x0000000600007c0c */ /* 0x000fe2000bf06270 */
[----:B------:R-:W-:Y:S01]  /*2b20*/  ULDC UR6, c[0x0][0x288] ;  /* 0x0000a20000067ab9 */ /* 0x000fe20000000800 */
[----:B------:R-:W-:Y:S01]  /*2b30*/  IADD3 R4, P1, R12, R4, RZ ;  /* 0x000000040c047210 */ /* 0x000fe20007f3e0ff */
[----:B------:R-:W-:Y:S01]  /*2b40*/  IMAD.WIDE R20, R22, 0x40, R58 ;  /* 0x0000004016147825 */ /* 0x000fe200078e023a */
[----:B------:R-:W-:Y:S02]  /*2b50*/  ISETP.GE.OR P0, PT, R12, UR6, P0 ;  /* 0x000000060c007c0c */ /* 0x000fe40008706670 */
[----:B------:R-:W-:Y:S01]  /*2b60*/  IADD3.X R5, R13, R5, R3, P1, !PT ;  /* 0x000000050d057210 */ /* 0x000fe20000ffe403 */
[----:B------:R-:W-:-:S04]  /*2b70*/  IMAD R7, R21, UR4, RZ ;  /* 0x0000000415077c24 */ /* 0x000fc8000f8e02ff */
[C---:B------:R-:W-:Y:S02]  /*2b80*/  IMAD R7, R20.reuse, UR5, R7 ;  /* 0x0000000514077c24 */ /* 0x040fe4000f8e0207 */
[----:B------:R-:W-:-:S04]  /*2b90*/  IMAD.WIDE.U32 R70, R20, UR4, R4 ;  /* 0x0000000414467c25 */ /* 0x000fc8000f8e0004 */
[----:B------:R-:W-:Y:S05]  /*2ba0*/  @P0 BRA `(.L_x_32) ;  /* 0x0000002000540947 */ /* 0x000fea0003800000 */
[----:B-----5:R-:W-:Y:S01]  /*2bb0*/  FSETP.NEU.AND P1, PT, R57, RZ, PT ;  /* 0x000000ff3900720b */ /* 0x020fe20003f2d000 */
[----:B------:R-:W-:Y:S01]  /*2bc0*/  IMAD.IADD R22, R65, 0x1, -R12 ;  /* 0x0000000141167824 */ /* 0x000fe200078e0a0c */
[----:B------:R-:W-:Y:S01]  /*2bd0*/  BSSY B0, `(.L_x_32) ;  /* 0x0000212000007945 */ /* 0x000fe20003800000 */
[----:B------:R-:W-:Y:S02]  /*2be0*/  IMAD.IADD R0, R69, 0x1, -R0 ;  /* 0x0000000145007824 */ /* 0x000fe400078e0a00 */
[----:B------:R-:W-:Y:S01]  /*2bf0*/  IMAD.IADD R7, R71, 0x1, R7 ;  /* 0x0000000147077824 */ /* 0x000fe200078e0207 */
[----:B------:R-:W-:-:S04]  /*2c00*/  ISETP.GT.AND P0, PT, R22, RZ, PT ;  /* 0x000000ff1600720c */ /* 0x000fc80003f04270 */
[----:B------:R-:W-:-:S03]  /*2c10*/  ISETP.GT.AND P2, PT, R0, RZ, P0 ;  /* 0x000000ff0000720c */ /* 0x000fc60000744270 */
[----:B------:R-:W-:Y:S10]  /*2c20*/  @!P1 BRA `(.L_x_33) ;  /* 0x0000001400d89947 */ /* 0x000ff40003800000 */
[----:B------:R-:W0:Y:S01]  /*2c30*/  LDC.64 R74, c[0x0][0x5b8] ;  /* 0x00016e00ff4a7b82 */ /* 0x000e220000000a00 */
[----:B------:R-:W-:-:S07]  /*2c40*/  ULDC.64 UR4, c[0x0][0x5c0] ;  /* 0x0001700000047ab9 */ /* 0x000fce0000000a00 */
[----:B------:R-:W1:Y:S08]  /*2c50*/  LDC.64 R76, c[0x0][0x5b0] ;  /* 0x00016c00ff4c7b82 */ /* 0x000e700000000a00 */
[----:B------:R-:W2:Y:S01]  /*2c60*/  LDC.64 R78, c[0x0][0x5a8] ;  /* 0x00016a00ff4e7b82 */ /* 0x000ea20000000a00 */
[-C--:B0-----:R-:W-:Y:S02]  /*2c70*/  IMAD R6, R9, R74.reuse, RZ ;  /* 0x0000004a09067224 */ /* 0x081fe400078e02ff */
[----:B------:R-:W-:-:S04]  /*2c80*/  IMAD.WIDE.U32 R4, R19, R74, R60 ;  /* 0x0000004a13047225 */ /* 0x000fc800078e003c */
[----:B------:R-:W-:Y:S01]  /*2c90*/  IMAD R71, R19, R75, R6 ;  /* 0x0000004b13477224 */ /* 0x000fe200078e0206 */
[----:B------:R-:W-:Y:S01]  /*2ca0*/  IADD3 R8, P1, R12, R4, RZ ;  /* 0x000000040c087210 */ /* 0x000fe20007f3e0ff */
[----:B-1----:R-:W-:-:S03]  /*2cb0*/  IMAD R3, R21, R76, RZ ;  /* 0x0000004c15037224 */ /* 0x002fc600078e02ff */
[----:B------:R-:W-:Y:S01]  /*2cc0*/  IADD3.X R9, R13, R5, R71, P1, !PT ;  /* 0x000000050d097210 */ /* 0x000fe20000ffe447 */
[C---:B------:R-:W-:Y:S02]  /*2cd0*/  IMAD R21, R20.reuse, R77, R3 ;  /* 0x0000004d14157224 */ /* 0x040fe400078e0203 */
[----:B------:R-:W-:-:S04]  /*2ce0*/  IMAD.WIDE.U32 R4, R20, R76, R8 ;  /* 0x0000004c14047225 */ /* 0x000fc800078e0008 */
[----:B------:R-:W-:Y:S01]  /*2cf0*/  IMAD.IADD R3, R5, 0x1, R21 ;  /* 0x0000000105037824 */ /* 0x000fe200078e0215 */
[----:B--2---:R-:W-:-:S04]  /*2d00*/  LEA R10, P1, R4, R78, 0x2 ;  /* 0x0000004e040a7211 */ /* 0x004fc800078210ff */
[----:B------:R-:W-:-:S05]  /*2d10*/  LEA.HI.X R11, R4, R79, R3, 0x2, P1 ;  /* 0x0000004f040b7211 */ /* 0x000fca00008f1403 */
[----:B------:R0:W2:Y:S01]  /*2d20*/  @P2 LDG.E.LTC128B R3, desc[UR48][R10.64] ;  /* 0x000000300a032981 */ /* 0x0000a2000c1e1920 */
[----:B------:R-:W-:Y:S01]  /*2d30*/  IMAD.WIDE.U32 R4, R20, R76, R12 ;  /* 0x0000004c14047225 */ /* 0x000fe200078e000c */
[----:B------:R-:W-:Y:S01]  /*2d40*/  LEA R6, P3, R70, UR4, 0x2 ;  /* 0x0000000446067c11 */ /* 0x000fe2000f8610ff */
[----:B------:R-:W-:Y:S01]  /*2d50*/  BSSY B1, `(.L_x_34) ;  /* 0x0000014000017945 */ /* 0x000fe20003800000 */
[----:B------:R-:W-:Y:S02]  /*2d60*/  IADD3 R14, P1, R60, R4, RZ ;  /* 0x000000043c0e7210 */ /* 0x000fe40007f3e0ff */
[----:B------:R-:W-:Y:S02]  /*2d70*/  LEA.HI.X R7, R70, UR5, R7, 0x2, P3 ;  /* 0x0000000546077c11 */ /* 0x000fe400098f1407 */
[----:B------:R-:W-:Y:S01]  /*2d80*/  IADD3.X R15, R61, R21, R5, P1, !PT ;  /* 0x000000153d0f7210 */ /* 0x000fe20000ffe405 */
[----:B0-----:R-:W-:Y:S01]  /*2d90*/  IMAD.SHL.U32 R10, R76, 0x8, RZ ;  /* 0x000000084c0a7824 */ /* 0x001fe200078e00ff */
[----:B------:R-:W-:-:S02]  /*2da0*/  ISETP.GT.AND P1, PT, R22, 0x1, PT ;  /* 0x000000011600780c */ /* 0x000fc40003f24270 */
[----:B------:R-:W-:Y:S01]  /*2db0*/  SHF.L.U64.HI R11, R76, 0x3, R77 ;  /* 0x000000034c0b7819 */ /* 0x000fe2000001024d */
[----:B------:R-:W-:Y:S01]  /*2dc0*/  IMAD.WIDE.U32 R14, R19, R74, R14 ;  /* 0x0000004a130e7225 */ /* 0x000fe200078e000e */
[----:B------:R-:W-:-:S03]  /*2dd0*/  ISETP.GT.AND P3, PT, R0, RZ, P1 ;  /* 0x000000ff0000720c */ /* 0x000fc60000f64270 */
[----:B------:R-:W-:Y:S01]  /*2de0*/  IMAD.WIDE.U32 R10, R20, R76, R10 ;  /* 0x0000004c140a7225 */ /* 0x000fe200078e000a */
[----:B--2---:R-:W-:-:S05]  /*2df0*/  LOP3.LUT R4, R3, 0xffffe000, RZ, 0xc0, !PT ;  /* 0xffffe00003047812 */ /* 0x004fca00078ec0ff */
[----:B------:R-:W-:Y:S01]  /*2e00*/  FMUL R5, R4, R57 ;  /* 0x0000003904057220 */ /* 0x000fe20000400000 */
[----:B------:R-:W-:-:S03]  /*2e10*/  LEA R4, P4, R14, R78, 0x2 ;  /* 0x0000004e0e047211 */ /* 0x000fc600078810ff */
[----:B------:R-:W-:Y:S01]  /*2e20*/  FFMA R75, R24, R56, R5 ;  /* 0x00000038184b7223 */ /* 0x000fe20000000005 */
[----:B------:R-:W-:-:S04]  /*2e30*/  IMAD.IADD R5, R71, 0x1, R15 ;  /* 0x0000000147057824 */ /* 0x000fc800078e020f */
[----:B------:R-:W-:Y:S02]  /*2e40*/  F2FP.TF32.F32.PACK_B R75, R75 ;  /* 0x0000004bff4b723e */ /* 0x000fe400024050ff */
[----:B------:R-:W-:-:S03]  /*2e50*/  LEA.HI.X R5, R14, R79, R5, 0x2, P4 ;  /* 0x0000004f0e057211 */ /* 0x000fc600020f1405 */
[----:B------:R0:W-:Y:S01]  /*2e60*/  @P2 STG.E desc[UR48][R6.64], R75 ;  /* 0x0000004b06002986 */ /* 0x0001e2000c101930 */
[----:B------:R-:W-:Y:S05]  /*2e70*/  @!P3 BRA `(.L_x_35) ;  /* 0x000000000004b947 */ /* 0x000fea0003800000 */
[----:B------:R1:W5:Y:S02]  /*2e80*/  LDG.E.LTC128B R3, desc[UR48][R4.64+0x4] ;  /* 0x0000043004037981 */ /* 0x000364000c1e1920 */
.L_x_35:
[----:B------:R-:W-:Y:S05]  /*2e90*/  BSYNC B1 ;  /* 0x0000000000017941 */ /* 0x000fea0003800000 */
.L_x_34:
[----:B-----5:R-:W-:Y:S01]  /*2ea0*/  LOP3.LUT R14, R3, 0xffffe000, RZ, 0xc0, !PT ;  /* 0xffffe000030e7812 */ /* 0x020fe200078ec0ff */
[----:B------:R-:W-:Y:S01]  /*2eb0*/  IMAD.IADD R21, R21, 0x1, R11 ;  /* 0x0000000115157824 */ /* 0x000fe200078e020b */
[----:B------:R-:W-:Y:S01]  /*2ec0*/  IADD3 R8, P2, R8, R10, RZ ;  /* 0x0000000a08087210 */ /* 0x000fe20007f5e0ff */
[----:B------:R-:W-:Y:S01]  /*2ed0*/  IMAD.MOV.U32 R18, RZ, RZ, R3 ;  /* 0x000000ffff127224 */ /* 0x000fe200078e0003 */
[----:B------:R-:W-:Y:S01]  /*2ee0*/  ISETP.GT.AND P0, PT, R0, 0x8, P0 ;  /* 0x000000080000780c */ /* 0x000fe20000704270 */
[----:B------:R-:W-:Y:S02]  /*2ef0*/  FMUL R14, R14, R57 ;  /* 0x000000390e0e7220 */ /* 0x000fe40000400000 */
[----:B------:R-:W-:Y:S02]  /*2f00*/  IMAD.X R9, R21, 0x1, R9, P2 ;  /* 0x0000000115097824 */ /* 0x000fe400010e0609 */
[----:B------:R-:W-:Y:S01]  /*2f10*/  FFMA R25, R25, R56, R14 ;  /* 0x0000003819197223 */ /* 0x000fe2000000000e */
[----:B------:R-:W-:-:S04]  /*2f20*/  LEA R14, P2, R8, R78, 0x2 ;  /* 0x0000004e080e7211 */ /* 0x000fc800078410ff */
[----:B------:R-:W-:Y:S02]  /*2f30*/  F2FP.TF32.F32.PACK_B R25, R25 ;  /* 0x00000019ff19723e */ /* 0x000fe400024050ff */
[----:B------:R-:W-:-:S03]  /*2f40*/  LEA.HI.X R15, R8, R79, R9, 0x2, P2 ;  /* 0x0000004f080f7211 */ /* 0x000fc600010f1409 */
[----:B------:R2:W-:Y:S04]  /*2f50*/  @P3 STG.E desc[UR48][R6.64+0x4], R25 ;  /* 0x0000041906003986 */ /* 0x0005e8000c101930 */
[----:B------:R-:W3:Y:S01]  /*2f60*/  @P0 LDG.E.LTC128B R18, desc[UR48][R14.64] ;  /* 0x000000300e120981 */ /* 0x000ee2000c1e1920 */
[----:B------:R-:W-:Y:S01]  /*2f70*/  IADD3 R12, P2, P3, R60, R10, R12 ;  /* 0x0000000a3c0c7210 */ /* 0x000fe20007b5e00c */
[----:B------:R-:W-:Y:S01]  /*2f80*/  BSSY B1, `(.L_x_36) ;  /* 0x0000011000017945 */ /* 0x000fe20003800000 */
[C---:B------:R-:W-:Y:S02]  /*2f90*/  SHF.L.U64.HI R9, R62.reuse, 0x2, R63 ;  /* 0x000000023e097819 */ /* 0x040fe4000001023f */
[----:B------:R-:W-:Y:S02]  /*2fa0*/  IADD3.X R13, R61, R21, R13, P2, P3 ;  /* 0x000000153d0d7210 */ /* 0x000fe400017e640d */
[----:B------:R-:W-:-:S02]  /*2fb0*/  LEA R10, P2, R62, R6, 0x2 ;  /* 0x000000063e0a7211 */ /* 0x000fc400078410ff */
[----:B------:R-:W-:Y:S01]  /*2fc0*/  ISETP.GT.AND P1, PT, R0, 0x8, P1 ;  /* 0x000000080000780c */ /* 0x000fe20000f24270 */
[----:B------:R-:W-:-:S04]  /*2fd0*/  IMAD.WIDE.U32 R12, R19, R74, R12 ;  /* 0x0000004a130c7225 */ /* 0x000fc800078e000c */
[----:B------:R-:W-:Y:S01]  /*2fe0*/  IMAD.X R11, R9, 0x1, R7, P2 ;  /* 0x00000001090b7824 */ /* 0x000fe200010e0607 */
[----:B---3--:R-:W-:-:S05]  /*2ff0*/  LOP3.LUT R8, R18, 0xffffe000, RZ, 0xc0, !PT ;  /* 0xffffe00012087812 */ /* 0x008fca00078ec0ff */
        /* <DEDUP_REMOVED lines=9> */
.L_x_37:
[----:B------:R-:W-:Y:S05]  /*3090*/  BSYNC B1 ;  /* 0x0000000000017941 */ /* 0x000fea0003800000 */
.L_x_36:
[----:B-----5:R-:W-:Y:S01]  /*30a0*/  LOP3.LUT R12, R18, 0xffffe000, RZ, 0xc0, !PT ;  /* 0xffffe000120c7812 */ /* 0x020fe200078ec0ff */
[----:B------:R-:W-:Y:S01]  /*30b0*/  BSSY B1, `(.L_x_38) ;  /* 0x0000009000017945 */ /* 0x000fe20003800000 */
[----:B------:R-:W-:-:S03]  /*30c0*/  ISETP.GT.AND P0, PT, R22, 0x8, PT ;  /* 0x000000081600780c */ /* 0x000fc60003f04270 */
[----:B------:R-:W-:Y:S01]  /*30d0*/  FMUL R12, R12, R57 ;  /* 0x000000390c0c7220 */ /* 0x000fe20000400000 */
[----:B------:R-:W-:-:S03]  /*30e0*/  ISETP.GT.AND P2, PT, R0, RZ, P0 ;  /* 0x000000ff0000720c */ /* 0x000fc60000744270 */
[----:B------:R-:W-:-:S05]  /*30f0*/  FFMA R27, R27, R56, R12 ;  /* 0x000000381b1b7223 */ /* 0x000fca000000000c */
[----:B------:R-:W-:-:S05]  /*3100*/  F2FP.TF32.F32.PACK_B R27, R27 ;  /* 0x0000001bff1b723e */ /* 0x000fca00024050ff */
[----:B------:R4:W-:Y:S01]  /*3110*/  @P1 STG.E desc[UR48][R10.64+0x4], R27 ;  /* 0x0000041b0a001986 */ /* 0x0009e2000c101930 */
[----:B------:R-:W-:Y:S05]  /*3120*/  @!P2 BRA `(.L_x_39) ;  /* 0x000000000004a947 */ /* 0x000fea0003800000 */
[----:B------:R0:W5:Y:S02]  /*3130*/  LDG.E.LTC128B R18, desc[UR48][R4.64+0x20] ;  /* 0x0000203004127981 */ /* 0x000164000c1e1920 */
.L_x_39:
[----:B------:R-:W-:Y:S05]  /*3140*/  BSYNC B1 ;  /* 0x0000000000017941 */ /* 0x000fea0003800000 */
.L_x_38:
        /* <DEDUP_REMOVED lines=10> */
.L_x_41:
[----:B------:R-:W-:Y:S05]  /*31f0*/  BSYNC B1 ;  /* 0x0000000000017941 */ /* 0x000fea0003800000 */
.L_x_40:
[----:B-----5:R-:W-:Y:S01]  /*3200*/  LOP3.LUT R12, R18, 0xffffe000, RZ, 0xc0, !PT ;  /* 0xffffe000120c7812 */ /* 0x020fe200078ec0ff */
[----:B------:R-:W-:Y:S01]  /*3210*/  BSSY B1, `(.L_x_42) ;  /* 0x0000008000017945 */ /* 0x000fe20003800000 */
[----:B------:R-:W-:-:S03]  /*3220*/  ISETP.GT.AND P0, PT, R0, 0x8, P0 ;  /* 0x000000080000780c */ /* 0x000fc60000704270 */
[----:B------:R-:W-:-:S04]  /*3230*/  FMUL R12, R12, R57 ;  /* 0x000000390c0c7220 */ /* 0x000fc80000400000 */
[----:B------:R-:W-:-:S05]  /*3240*/  FFMA R29, R29, R56, R12 ;  /* 0x000000381d1d7223 */ /* 0x000fca000000000c */
[----:B------:R-:W-:-:S05]  /*3250*/  F2FP.TF32.F32.PACK_B R29, R29 ;  /* 0x0000001dff1d723e */ /* 0x000fca00024050ff */
[----:B------:R0:W-:Y:S01]  /*3260*/  @P3 STG.E desc[UR48][R6.64+0x24], R29 ;  /* 0x0000241d06003986 */ /* 0x0001e2000c101930 */
[----:B------:R-:W-:Y:S05]  /*3270*/  @!P0 BRA `(.L_x_43) ;  /* 0x0000000000048947 */ /* 0x000fea0003800000 */
[----:B------:R0:W5:Y:S02]  /*3280*/  LDG.E.LTC128B R18, desc[UR48][R8.64+0x20] ;  /* 0x0000203008127981 */ /* 0x000164000c1e1920 */
.L_x_43:
[----:B------:R-:W-:Y:S05]  /*3290*/  BSYNC B1 ;  /* 0x0000000000017941 */ /* 0x000fea0003800000 */
.L_x_42:
[----:B-----5:R-:W-:Y:S01]  /*32a0*/  LOP3.LUT R12, R18, 0xffffe000, RZ, 0xc0, !PT ;  /* 0xffffe000120c7812 */ /* 0x020fe200078ec0ff */
[----:B------:R-:W-:Y:S01]  /*32b0*/  BSSY B1, `(.L_x_44) ;  /* 0x0000008000017945 */ /* 0x000fe20003800000 */
[----:B------:R-:W-:-:S03]  /*32c0*/  ISETP.GT.AND P1, PT, R0, 0x8, P1 ;  /* 0x000000080000780c */ /* 0x000fc60000f24270 */
[----:B0-----:R-:W-:-:S04]  /*32d0*/  FMUL R3, R12, R57 ;  /* 0x000000390c037220 */ /* 0x001fc80000400000 */
[----:B------:R-:W-:-:S05]  /*32e0*/  FFMA R3, R30, R56, R3 ;  /* 0x000000381e037223 */ /* 0x000fca0000000003 */
[----:B------:R-:W-:-:S05]  /*32f0*/  F2FP.TF32.F32.PACK_B R3, R3 ;  /* 0x00000003ff03723e */ /* 0x000fca00024050ff */
[----:B------:R0:W-:Y:S01]  /*3300*/  @P0 STG.E desc[UR48][R10.64+0x20], R3 ;  /* 0x000020030a000986 */ /* 0x0001e2000c101930 */
[----:B------:R-:W-:Y:S05]  /*3310*/  @!P1 BRA `(.L_x_45) ;  /* 0x0000000000049947 */ /* 0x000fea0003800000 */
[----:B------:R0:W5:Y:S02]  /*3320*/  LDG.E.LTC128B R18, desc[UR48][R8.64+0x24] ;  /* 0x0000243008127981 */ /* 0x000164000c1e1920 */
.L_x_45:
[----:B------:R-:W-:Y:S05]  /*3330*/  BSYNC B1 ;  /* 0x0000000000017941 */ /* 0x000fea0003800000 */
.L_x_44:
        /* <DEDUP_REMOVED lines=10> */
.L_x_47:
[----:B------:R-:W-:Y:S05]  /*33e0*/  BSYNC B1 ;  /* 0x0000000000017941 */ /* 0x000fea0003800000 */
.L_x_46:
[----:B-----5:R-:W-:Y:S01]  /*33f0*/  LOP3.LUT R12, R18, 0xffffe000, RZ, 0xc0, !PT ;  /* 0xffffe000120c7812 */ /* 0x020fe200078ec0ff */
[----:B------:R-:W-:Y:S01]  /*3400*/  BSSY B1, `(.L_x_48) ;  /* 0x0000009000017945 */ /* 0x000fe20003800000 */
[----:B------:R-:W-:-:S03]  /*3410*/  ISETP.GT.AND P1, PT, R22, 0x11, PT ;  /* 0x000000111600780c */ /* 0x000fc60003f24270 */
[----:B0-----:R-:W-:Y:S01]  /*3420*/  FMUL R3, R12, R57 ;  /* 0x000000390c037220 */ /* 0x001fe20000400000 */
[----:B------:R-:W-:-:S03]  /*3430*/  ISETP.GT.AND P3, PT, R0, RZ, P1 ;  /* 0x000000ff0000720c */ /* 0x000fc60000f64270 */
[----:B------:R-:W-:-:S05]  /*3440*/  FFMA R3, R32, R56, R3 ;  /* 0x0000003820037223 */ /* 0x000fca0000000003 */
[----:B------:R-:W-:-:S05]  /*3450*/  F2FP.TF32.F32.PACK_B R3, R3 ;  /* 0x00000003ff03723e */ /* 0x000fca00024050ff */
[----:B------:R0:W-:Y:S01]  /*3460*/  @P2 STG.E desc[UR48][R6.64+0x40], R3 ;  /* 0x0000400306002986 */ /* 0x0001e2000c101930 */
[----:B------:R-:W-:Y:S05]  /*3470*/  @!P3 BRA `(.L_x_49) ;  /* 0x000000000004b947 */ /* 0x000fea0003800000 */
[----:B------:R0:W5:Y:S02]  /*3480*/  LDG.E.LTC128B R18, desc[UR48][R4.64+0x44] ;  /* 0x0000443004127981 */ /* 0x000164000c1e1920 */
.L_x_49:
[----:B------:R-:W-:Y:S05]  /*3490*/  BSYNC B1 ;  /* 0x0000000000017941 */ /* 0x000fea0003800000 */
.L_x_48:
        /* <DEDUP_REMOVED lines=9> */
.L_x_51:
[----:B------:R-:W-:Y:S05]  /*3530*/  BSYNC B1 ;  /* 0x0000000000017941 */ /* 0x000fea0003800000 */
.L_x_50:
        /* <DEDUP_REMOVED lines=9> */
.L_x_53:
[----:B------:R-:W-:Y:S05]  /*35d0*/  BSYNC B1 ;  /* 0x0000000000017941 */ /* 0x000fea0003800000 */
.L_x_52:
        /* <DEDUP_REMOVED lines=10> */
.L_x_55:
[----:B------:R-:W-:Y:S05]  /*3680*/  BSYNC B1 ;  /* 0x0000000000017941 */ /* 0x000fea0003800000 */
.L_x_54:
        /* <DEDUP_REMOVED lines=10> */
.L_x_57:
[----:B------:R-:W-:Y:S05]  /*3730*/  BSYNC B1 ;  /* 0x0000000000017941 */ /* 0x000fea0003800000 */
.L_x_56:
        /* <DEDUP_REMOVED lines=9> */
.L_x_59:
[----:B------:R-:W-:Y:S05]  /*37d0*/  BSYNC B1 ;  /* 0x0000000000017941 */ /* 0x000fea0003800000 */
.L_x_58:
        /* <DEDUP_REMOVED lines=9> */
.L_x_61:
[----:B------:R-:W-:Y:S05]  /*3870*/  BSYNC B1 ;  /* 0x0000000000017941 */ /* 0x000fea0003800000 */
.L_x_60:
        /* <DEDUP_REMOVED lines=10> */
.L_x_63:
[----:B------:R-:W-:Y:S05]  /*3920*/  BSYNC B1 ;  /* 0x0000000000017941 */ /* 0x000fea0003800000 */
.L_x_62:
        /* <DEDUP_REMOVED lines=10> */
.L_x_65:
[----:B------:R-:W-:Y:S05]  /*39d0*/  BSYNC B1 ;  /* 0x0000000000017941 */ /* 0x000fea0003800000 */
.L_x_64:
        /* <DEDUP_REMOVED lines=9> */
.L_x_67:
[----:B------:R-:W-:Y:S05]  /*3a70*/  BSYNC B1 ;  /* 0x0000000000017941 */ /* 0x000fea0003800000 */
.L_x_66:
        /* <DEDUP_REMOVED lines=9> */
.L_x_69:
[----:B------:R-:W-:Y:S05]  /*3b10*/  BSYNC B1 ;  /* 0x0000000000017941 */ /* 0x000fea0003800000 */
.L_x_68:
        /* <DEDUP_REMOVED lines=10> */
.L_x_71:
[----:B------:R-:W-:Y:S05]  /*3bc0*/  BSYNC B1 ;  /* 0x0000000000017941 */ /* 0x000fea0003800000 */
.L_x_70:
        /* <DEDUP_REMOVED lines=10> */
.L_x_73:
[----:B------:R-:W-:Y:S05]  /*3c70*/  BSYNC B1 ;  /* 0x0000000000017941 */ /* 0x000fea0003800000 */
.L_x_72:
        /* <DEDUP_REMOVED lines=9> */
.L_x_75:
[----:B------:R-:W-:Y:S05]  /*3d10*/  BSYNC B1 ;  /* 0x0000000000017941 */ /* 0x000fea0003800000 */
.L_x_74:
        /* <DEDUP_REMOVED lines=9> */
.L_x_77:
[----:B------:R-:W-:Y:S05]  /*3db0*/  BSYNC B1 ;  /* 0x0000000000017941 */ /* 0x000fea0003800000 */
.L_x_76:
        /* <DEDUP_REMOVED lines=10> */
.L_x_79:
[----:B------:R-:W-:Y:S05]  /*3e60*/  BSYNC B1 ;  /* 0x0000000000017941 */ /* 0x000fea0003800000 */
.L_x_78:
        /* <DEDUP_REMOVED lines=10> */
.L_x_81:
[----:B------:R-:W-:Y:S05]  /*3f10*/  BSYNC B1 ;  /* 0x0000000000017941 */ /* 0x000fea0003800000 */
.L_x_80:
        /* <DEDUP_REMOVED lines=9> */
.L_x_83:
[----:B------:R-:W-:Y:S05]  /*3fb0*/  BSYNC B1 ;  /* 0x0000000000017941 */ /* 0x000fea0003800000 */
.L_x_82:
        /* <DEDUP_REMOVED lines=9> */
.L_x_85:
[----:B------:R-:W-:Y:S05]  /*4050*/  BSYNC B1 ;  /* 0x0000000000017941 */ /* 0x000fea0003800000 */
.L_x_84:
        /* <DEDUP_REMOVED lines=10> */
.L_x_87:
[----:B------:R-:W-:Y:S05]  /*4100*/  BSYNC B1 ;  /* 0x0000000000017941 */ /* 0x000fea0003800000 */
.L_x_86:
        /* <DEDUP_REMOVED lines=10> */
.L_x_89:
[----:B------:R-:W-:Y:S05]  /*41b0*/  BSYNC B1 ;  /* 0x0000000000017941 */ /* 0x000fea0003800000 */
.L_x_88:
[----:B01---5:R-:W-:Y:S01]  /*41c0*/  LOP3.LUT R4, R18, 0xffffe000, RZ, 0xc0, !PT ;  /* 0xffffe00012047812 */ /* 0x023fe200078ec0ff */
        /* <DEDUP_REMOVED lines=8> */
.L_x_91:
[----:B------:R-:W-:Y:S05]  /*4250*/  BSYNC B1 ;  /* 0x0000000000017941 */ /* 0x000fea0003800000 */
.L_x_90:
[----:B-----5:R-:W-:Y:S01]  /*4260*/  LOP3.LUT R4, R18, 0xffffe000, RZ, 0xc0, !PT ;  /* 0xffffe00012047812 */ /* 0x020fe200078ec0ff */
[----:B------:R-:W-:Y:S01]  /*4270*/  @P0 IMAD.MOV.U32 R5, RZ, RZ, R11 ;  /* 0x000000ffff050224 */ /* 0x000fe200078e000b */
[----:B------:R-:W-:Y:S01]  /*4280*/  ISETP.GT.AND P1, PT, R0, 0x8, P1 ;  /* 0x000000080000780c */ /* 0x000fe20000f24270 */
[----:B------:R-:W-:Y:S02]  /*4290*/  BSSY B1, `(.L_x_92) ;  /* 0x0000008000017945 */ /* 0x000fe40003800000 */
[----:B------:R-:W-:Y:S01]  /*42a0*/  FMUL R3, R4, R57 ;  /* 0x0000003904037220 */ /* 0x000fe20000400000 */
[----:B------:R-:W-:-:S03]  /*42b0*/  @P0 IMAD.MOV.U32 R4, RZ, RZ, R10 ;  /* 0x000000ffff040224 */ /* 0x000fc600078e000a */
[----:B------:R-:W-:-:S05]  /*42c0*/  FFMA R3, R54, R56, R3 ;  /* 0x0000003836037223 */ /* 0x000fca0000000003 */
[----:B------:R-:W-:-:S05]  /*42d0*/  F2FP.TF32.F32.PACK_B R3, R3 ;  /* 0x00000003ff03723e */ /* 0x000fca00024050ff */
[----:B------:R0:W-:Y:S01]  /*42e0*/  @P0 STG.E desc[UR48][R4.64+0xe0], R3 ;  /* 0x0000e00304000986 */ /* 0x0001e2000c101930 */
[----:B------:R-:W-:Y:S05]  /*42f0*/  @!P1 BRA `(.L_x_93) ;  /* 0x0000000000049947 */ /* 0x000fea0003800000 */
[----:B------:R0:W5:Y:S02]  /*4300*/  LDG.E.LTC128B R18, desc[UR48][R8.64+0xe4] ;  /* 0x0000e43008127981 */ /* 0x000164000c1e1920 */
.L_x_93:
[----:B------:R-:W-:Y:S05]  /*4310*/  BSYNC B1 ;  /* 0x0000000000017941 */ /* 0x000fea0003800000 */
.L_x_92:
[----:B------:R-:W-:Y:S05]  /*4320*/  @!P1 BRA `(.L_x_94) ;  /* 0x0000000800709947 */ /* 0x000fea0003800000 */
[----:B-----5:R-:W-:-:S05]  /*4330*/  LOP3.LUT R18, R18, 0xffffe000, RZ, 0xc0, !PT ;  /* 0xffffe00012127812 */ /* 0x020fca00078ec0ff */
[----:B------:R-:W-:-:S04]  /*4340*/  FMUL R18, R18, R57 ;  /* 0x0000003912127220 */ /* 0x000fc80000400000 */
[----:B------:R-:W-:-:S05]  /*4350*/  FFMA R55, R55, R56, R18 ;  /* 0x0000003837377223 */ /* 0x000fca0000000012 */
[----:B------:R-:W-:-:S05]  /*4360*/  F2FP.TF32.F32.PACK_B R55, R55 ;  /* 0x00000037ff37723e */ /* 0x000fca00024050ff */
[----:B------:R0:W-:Y:S01]  /*4370*/  STG.E desc[UR48][R10.64+0xe4], R55 ;  /* 0x0000e4370a007986 */ /* 0x0001e2000c101930 */
[----:B------:R-:W-:Y:S05]  /*4380*/  BRA `(.L_x_94) ;  /* 0x0000000800587947 */ /* 0x000fea0003800000 */
.L_x_33:
[----:B------:R-:W-:Y:S01]  /*4390*/  ISETP.GT.AND P4, PT, R22, 0x1, PT ;  /* 0x000000011600780c */ /* 0x000fe20003f84270 */
[----:B------:R-:W-:Y:S01]  /*43a0*/  ULDC.64 UR4, c[0x0][0x5c0] ;  /* 0x0001700000047ab9 */ /* 0x000fe20000000a00 */
[-C--:B------:R-:W-:Y:S01]  /*43b0*/  FMUL R3, R24, R56.reuse ;  /* 0x0000003818037220 */ /* 0x080fe20000400000 */
[----:B------:R-:W-:Y:S01]  /*43c0*/  LEA R4, P3, R70, UR4, 0x2 ;  /* 0x0000000446047c11 */ /* 0x000fe2000f8610ff */
[-C--:B------:R-:W-:Y:S01]  /*43d0*/  FMUL R25, R25, R56.reuse ;  /* 0x0000003819197220 */ /* 0x080fe20000400000 */
[----:B------:R-:W-:Y:S01]  /*43e0*/  ISETP.GT.AND P1, PT, R0, RZ, P4 ;  /* 0x000000ff0000720c */ /* 0x000fe20002724270 */
[-C--:B------:R-:W-:Y:S01]  /*43f0*/  FMUL R9, R26, R56.reuse ;  /* 0x000000381a097220 */ /* 0x080fe20000400000 */
[----:B------:R-:W-:Y:S01]  /*4400*/  LEA.HI.X R5, R70, UR5, R7, 0x2, P3 ;  /* 0x0000000546057c11 */ /* 0x000fe200098f1407 */
[-C--:B------:R-:W-:Y:S01]  /*4410*/  FMUL R27, R27, R56.reuse ;  /* 0x000000381b1b7220 */ /* 0x080fe20000400000 */
[----:B------:R-:W-:Y:S01]  /*4420*/  F2FP.TF32.F32.PACK_B R3, R3 ;  /* 0x00000003ff03723e */ /* 0x000fe200024050ff */
[-C--:B------:R-:W-:Y:S01]  /*4430*/  FMUL R29, R29, R56.reuse ;  /* 0x000000381d1d7220 */ /* 0x080fe20000400000 */
[----:B------:R-:W-:Y:S01]  /*4440*/  F2FP.TF32.F32.PACK_B R25, R25 ;  /* 0x00000019ff19723e */ /* 0x000fe200024050ff */
[----:B------:R-:W-:Y:S01]  /*4450*/  FMUL R31, R31, R56 ;  /* 0x000000381f1f7220 */ /* 0x000fe20000400000 */
[C---:B------:R-:W-:Y:S01]  /*4460*/  SHF.L.U64.HI R7, R62.reuse, 0x2, R63 ;  /* 0x000000023e077819 */ /* 0x040fe2000001023f */
[----:B------:R0:W-:Y:S01]  /*4470*/  @P2 STG.E desc[UR48][R4.64], R3 ;  /* 0x0000000304002986 */ /* 0x0001e2000c101930 */
[----:B------:R-:W-:Y:S01]  /*4480*/  LEA R6, P3, R62, R4, 0x2 ;  /* 0x000000043e067211 */ /* 0x000fe200078610ff */
[-C--:B------:R-:W-:Y:S01]  /*4490*/  FMUL R11, R32, R56.reuse ;  /* 0x00000038200b7220 */ /* 0x080fe20000400000 */
[C---:B------:R-:W-:Y:S01]  /*44a0*/  ISETP.GT.AND P2, PT, R22.reuse, 0x8, PT ;  /* 0x000000081600780c */ /* 0x040fe20003f44270 */
[----:B------:R-:W-:Y:S01]  /*44b0*/  @P1 STG.E desc[UR48][R4.64+0x4], R25 ;  /* 0x0000041904001986 */ /* 0x000fe2000c101930 */
[----:B------:R-:W-:Y:S01]  /*44c0*/  ISETP.GT.AND P1, PT, R22, 0x9, PT ;  /* 0x000000091600780c */ /* 0x000fe20003f24270 */
[----:B------:R-:W-:Y:S01]  /*44d0*/  IMAD.X R7, R7, 0x1, R5, P3 ;  /* 0x0000000107077824 */ /* 0x000fe200018e0605 */
[C---:B------:R-:W-:Y:S01]  /*44e0*/  ISETP.GT.AND P0, PT, R0.reuse, 0x8, P0 ;  /* 0x000000080000780c */ /* 0x040fe20000704270 */
[-C--:B------:R-:W-:Y:S01]  /*44f0*/  FMUL R33, R33, R56.reuse ;  /* 0x0000003821217220 */ /* 0x080fe20000400000 */
[C---:B------:R-:W-:Y:S01]  /*4500*/  ISETP.GT.AND P4, PT, R0.reuse, 0x8, P4 ;  /* 0x000000080000780c */ /* 0x040fe20002784270 */
[-C--:B------:R-:W-:Y:S01]  /*4510*/  FMUL R35, R35, R56.reuse ;  /* 0x0000003823237220 */ /* 0x080fe20000400000 */
[----:B------:R-:W-:Y:S01]  /*4520*/  ISETP.GT.AND P5, PT, R0, RZ, P2 ;  /* 0x000000ff0000720c */ /* 0x000fe200017a4270 */
[-C--:B0-----:R-:W-:Y:S01]  /*4530*/  FMUL R3, R28, R56.reuse ;  /* 0x000000381c037220 */ /* 0x081fe20000400000 */
[----:B------:R-:W-:Y:S01]  /*4540*/  ISETP.GT.AND P3, PT, R0, RZ, P1 ;  /* 0x000000ff0000720c */ /* 0x000fe20000f64270 */
[-C--:B------:R-:W-:Y:S01]  /*4550*/  FMUL R37, R37, R56.reuse ;  /* 0x0000003825257220 */ /* 0x080fe20000400000 */
[----:B------:R-:W-:Y:S01]  /*4560*/  F2FP.TF32.F32.PACK_B R9, R9 ;  /* 0x00000009ff09723e */ /* 0x000fe200024050ff */
[-C--:B------:R-:W-:Y:S01]  /*4570*/  FMUL R39, R39, R56.reuse ;  /* 0x0000003827277220 */ /* 0x080fe20000400000 */
[----:B------:R-:W-:Y:S01]  /*4580*/  F2FP.TF32.F32.PACK_B R27, R27 ;  /* 0x0000001bff1b723e */ /* 0x000fe200024050ff */
[-C--:B------:R-:W-:Y:S01]  /*4590*/  FMUL R41, R41, R56.reuse ;  /* 0x0000003829297220 */ /* 0x080fe20000400000 */
[----:B------:R-:W-:Y:S01]  /*45a0*/  F2FP.TF32.F32.PACK_B R3, R3 ;  /* 0x00000003ff03723e */ /* 0x000fe200024050ff */
[----:B------:R0:W-:Y:S01]  /*45b0*/  @P0 STG.E desc[UR48][R6.64], R9 ;  /* 0x0000000906000986 */ /* 0x0001e2000c101930 */
[----:B------:R-:W-:Y:S01]  /*45c0*/  F2FP.TF32.F32.PACK_B R29, R29 ;  /* 0x0000001dff1d723e */ /* 0x000fe200024050ff */
[-C--:B------:R-:W-:Y:S01]  /*45d0*/  FMUL R43, R43, R56.reuse ;  /* 0x000000382b2b7220 */ /* 0x080fe20000400000 */
[----:B------:R-:W-:Y:S01]  /*45e0*/  ISETP.GT.AND P0, PT, R22, 0x10, PT ;  /* 0x000000101600780c */ /* 0x000fe20003f04270 */
[----:B------:R-:W-:Y:S01]  /*45f0*/  @P4 STG.E desc[UR48][R6.64+0x4], R27 ;  /* 0x0000041b06004986 */ /* 0x000fe2000c101930 */
[C---:B------:R-:W-:Y:S01]  /*4600*/  ISETP.GT.AND P2, PT, R0.reuse, 0x8, P2 ;  /* 0x000000080000780c */ /* 0x040fe20001744270 */
[-C--:B------:R-:W-:Y:S01]  /*4610*/  FMUL R45, R45, R56.reuse ;  /* 0x000000382d2d7220 */ /* 0x080fe20000400000 */
[C---:B------:R-:W-:Y:S01]  /*4620*/  ISETP.GT.AND P1, PT, R0.reuse, 0x8, P1 ;  /* 0x000000080000780c */ /* 0x040fe20000f24270 */
[----:B------:R1:W-:Y:S01]  /*4630*/  @P5 STG.E desc[UR48][R4.64+0x20], R3 ;  /* 0x0000200304005986 */ /* 0x0003e2000c101930 */
[----:B------:R-:W-:Y:S01]  /*4640*/  ISETP.GT.AND P5, PT, R0, RZ, P0 ;  /* 0x000000ff0000720c */ /* 0x000fe200007a4270 */
[-C--:B------:R-:W-:Y:S01]  /*4650*/  FMUL R47, R47, R56.reuse ;  /* 0x000000382f2f7220 */ /* 0x080fe20000400000 */
[----:B------:R-:W-:Y:S01]  /*4660*/  F2FP.TF32.F32.PACK_B R31, R31 ;  /* 0x0000001fff1f723e */ /* 0x000fe200024050ff */
[----:B------:R-:W-:Y:S01]  /*4670*/  @P3 STG.E desc[UR48][R4.64+0x24], R29 ;  /* 0x0000241d04003986 */ /* 0x000fe2000c101930 */
[----:B------:R-:W-:Y:S01]  /*4680*/  ISETP.GT.AND P3, PT, R22, 0x11, PT ;  /* 0x000000111600780c */ /* 0x000fe20003f64270 */
[-C--:B0-----:R-:W-:Y:S01]  /*4690*/  FMUL R9, R30, R56.reuse ;  /* 0x000000381e097220 */ /* 0x081fe20000400000 */
[----:B------:R-:W-:Y:S01]  /*46a0*/  F2FP.TF32.F32.PACK_B R11, R11 ;  /* 0x0000000bff0b723e */ /* 0x000fe200024050ff */
[-C--:B------:R-:W-:Y:S01]  /*46b0*/  FMUL R49, R49, R56.reuse ;  /* 0x0000003831317220 */ /* 0x080fe20000400000 */
[----:B------:R-:W-:Y:S01]  /*46c0*/  ISETP.GT.AND P4, PT, R0, RZ, P3 ;  /* 0x000000ff0000720c */ /* 0x000fe20001f84270 */
[-C--:B------:R-:W-:Y:S01]  /*46d0*/  FMUL R51, R51, R56.reuse ;  /* 0x0000003833337220 */ /* 0x080fe20000400000 */
[----:B------:R-:W-:Y:S01]  /*46e0*/  F2FP.TF32.F32.PACK_B R9, R9 ;  /* 0x00000009ff09723e */ /* 0x000fe200024050ff */
[-C--:B-1----:R-:W-:Y:S01]  /*46f0*/  FMUL R3, R34, R56.reuse ;  /* 0x0000003822037220 */ /* 0x082fe20000400000 */
[----:B------:R-:W-:Y:S01]  /*4700*/  F2FP.TF32.F32.PACK_B R33, R33 ;  /* 0x00000021ff21723e */ /* 0x000fe200024050ff */
[-C--:B------:R-:W-:Y:S01]  /*4710*/  FMUL R13, R52, R56.reuse ;  /* 0x00000038340d7220 */ /* 0x080fe20000400000 */
[----:B------:R-:W-:Y:S01]  /*4720*/  ISETP.GT.AND P0, PT, R0, 0x8, P0 ;  /* 0x000000080000780c */ /* 0x000fe20000704270 */
[----:B------:R0:W-:Y:S01]  /*4730*/  @P2 STG.E desc[UR48][R6.64+0x20], R9 ;  /* 0x0000200906002986 */ /* 0x0001e2000c101930 */
[C---:B------:R-:W-:Y:S01]  /*4740*/  ISETP.GT.AND P2, PT, R22.reuse, 0x19, PT ;  /* 0x000000191600780c */ /* 0x040fe20003f44270 */
[-C--:B------:R-:W-:Y:S01]  /*4750*/  FMUL R53, R53, R56.reuse ;  /* 0x0000003835357220 */ /* 0x080fe20000400000 */
[----:B------:R-:W-:Y:S01]  /*4760*/  F2FP.TF32.F32.PACK_B R3, R3 ;  /* 0x00000003ff03723e */ /* 0x000fe200024050ff */
[----:B------:R-:W-:Y:S01]  /*4770*/  @P1 STG.E desc[UR48][R6.64+0x24], R31 ;  /* 0x0000241f06001986 */ /* 0x000fe2000c101930 */
[----:B------:R-:W-:Y:S01]  /*4780*/  ISETP.GT.AND P1, PT, R22, 0x18, PT ;  /* 0x000000181600780c */ /* 0x000fe20003f24270 */
[----:B------:R-:W-:Y:S01]  /*4790*/  FMUL R55, R55, R56 ;  /* 0x0000003837377220 */ /* 0x000fe20000400000 */
[----:B------:R-:W-:Y:S01]  /*47a0*/  F2FP.TF32.F32.PACK_B R35, R35 ;  /* 0x00000023ff23723e */ /* 0x000fe200024050ff */
[----:B------:R1:W-:Y:S01]  /*47b0*/  @P5 STG.E desc[UR48][R4.64+0x40], R11 ;  /* 0x0000400b04005986 */ /* 0x0003e2000c101930 */
[----:B------:R-:W-:-:S02]  /*47c0*/  ISETP.GT.AND P5, PT, R0, RZ, P1 ;  /* 0x000000ff0000720c */ /* 0x000fc40000fa4270 */
[----:B------:R-:W-:Y:S01]  /*47d0*/  F2FP.TF32.F32.PACK_B R37, R37 ;  /* 0x00000025ff25723e */ /* 0x000fe200024050ff */
[----:B------:R-:W-:Y:S01]  /*47e0*/  @P4 STG.E desc[UR48][R4.64+0x44], R33 ;  /* 0x0000442104004986 */ /* 0x000fe2000c101930 */
[----:B------:R-:W-:Y:S01]  /*47f0*/  ISETP.GT.AND P4, PT, R0, 0x8, P3 ;  /* 0x000000080000780c */ /* 0x000fe20001f84270 */
[-C--:B0-----:R-:W-:Y:S01]  /*4800*/  FMUL R9, R36, R56.reuse ;  /* 0x0000003824097220 */ /* 0x081fe20000400000 */
[----:B------:R-:W-:Y:S01]  /*4810*/  ISETP.GT.AND P3, PT, R0, RZ, P2 ;  /* 0x000000ff0000720c */ /* 0x000fe20001764270 */
[----:B------:R0:W-:Y:S01]  /*4820*/  @P0 STG.E desc[UR48][R6.64+0x40], R3 ;  /* 0x0000400306000986 */ /* 0x0001e2000c101930 */
[----:B------:R-:W-:Y:S02]  /*4830*/  ISETP.GT.AND P0, PT, R22, 0x20, PT ;  /* 0x000000201600780c */ /* 0x000fe40003f04270 */
[----:B------:R-:W-:Y:S01]  /*4840*/  F2FP.TF32.F32.PACK_B R9, R9 ;  /* 0x00000009ff09723e */ /* 0x000fe200024050ff */
[----:B-1----:R-:W-:Y:S01]  /*4850*/  FMUL R11, R40, R56 ;  /* 0x00000038280b7220 */ /* 0x002fe20000400000 */
[----:B------:R-:W-:-:S02]  /*4860*/  ISETP.GT.AND P1, PT, R0, 0x8, P1 ;  /* 0x000000080000780c */ /* 0x000fc40000f24270 */
[----:B------:R-:W-:Y:S02]  /*4870*/  F2FP.TF32.F32.PACK_B R39, R39 ;  /* 0x00000027ff27723e */ /* 0x000fe400024050ff */
[----:B------:R-:W-:Y:S01]  /*4880*/  F2FP.TF32.F32.PACK_B R11, R11 ;  /* 0x0000000bff0b723e */ /* 0x000fe200024050ff */
[----:B------:R-:W-:Y:S01]  /*4890*/  @P4 STG.E desc[UR48][R6.64+0x44], R35 ;  /* 0x0000442306004986 */ /* 0x000fe2000c101930 */
[----:B------:R-:W-:Y:S01]  /*48a0*/  ISETP.GT.AND P4, PT, R0, 0x8, P2 ;  /* 0x000000080000780c */ /* 0x000fe20001784270 */
[----:B0-----:R-:W-:Y:S01]  /*48b0*/  FMUL R3, R38, R56 ;  /* 0x0000003826037220 */ /* 0x001fe20000400000 */
[----:B------:R-:W-:Y:S01]  /*48c0*/  ISETP.GT.AND P2, PT, R22, 0x21, PT ;  /* 0x000000211600780c */ /* 0x000fe20003f44270 */
[----:B------:R0:W-:Y:S01]  /*48d0*/  @P5 STG.E desc[UR48][R4.64+0x60], R9 ;  /* 0x0000600904005986 */ /* 0x0001e2000c101930 */
[C---:B------:R-:W-:Y:S02]  /*48e0*/  ISETP.GT.AND P5, PT, R0.reuse, RZ, P0 ;  /* 0x000000ff0000720c */ /* 0x040fe400007a4270 */
[----:B------:R-:W-:Y:S01]  /*48f0*/  F2FP.TF32.F32.PACK_B R3, R3 ;  /* 0x00000003ff03723e */ /* 0x000fe200024050ff */
[----:B------:R-:W-:Y:S01]  /*4900*/  @P3 STG.E desc[UR48][R4.64+0x64], R37 ;  /* 0x0000642504003986 */ /* 0x000fe2000c101930 */
[----:B------:R-:W-:-:S02]  /*4910*/  ISETP.GT.AND P3, PT, R0, RZ, P2 ;  /* 0x000000ff0000720c */ /* 0x000fc40001764270 */
[----:B------:R-:W-:Y:S01]  /*4920*/  F2FP.TF32.F32.PACK_B R41, R41 ;  /* 0x00000029ff29723e */ /* 0x000fe200024050ff */
[----:B------:R1:W-:Y:S01]  /*4930*/  @P1 STG.E desc[UR48][R6.64+0x60], R3 ;  /* 0x0000600306001986 */ /* 0x0003e2000c101930 */
[----:B------:R-:W-:Y:S02]  /*4940*/  ISETP.GT.AND P0, PT, R0, 0x8, P0 ;  /* 0x000000080000780c */ /* 0x000fe40000704270 */
[----:B------:R-:W-:Y:S01]  /*4950*/  F2FP.TF32.F32.PACK_B R43, R43 ;  /* 0x0000002bff2b723e */ /* 0x000fe200024050ff */
[----:B------:R-:W-:Y:S01]  /*4960*/  @P4 STG.E desc[UR48][R6.64+0x64], R39 ;  /* 0x0000642706004986 */ /* 0x000fe2000c101930 */
[----:B------:R-:W-:Y:S01]  /*4970*/  ISETP.GT.AND P4, PT, R22, 0x28, PT ;  /* 0x000000281600780c */ /* 0x000fe20003f84270 */
[----:B0-----:R-:W-:Y:S01]  /*4980*/  FMUL R9, R44, R56 ;  /* 0x000000382c097220 */ /* 0x001fe20000400000 */
[----:B------:R-:W-:Y:S01]  /*4990*/  F2FP.TF32.F32.PACK_B R45, R45 ;  /* 0x0000002dff2d723e */ /* 0x000fe200024050ff */
[----:B------:R0:W-:Y:S01]  /*49a0*/  @P5 STG.E desc[UR48][R4.64+0x80], R11 ;  /* 0x0000800b04005986 */ /* 0x0001e2000c101930 */
[----:B------:R-:W-:-:S02]  /*49b0*/  ISETP.GT.AND P5, PT, R22, 0x29, PT ;  /* 0x000000291600780c */ /* 0x000fc40003fa4270 */
[----:B------:R-:W-:Y:S01]  /*49c0*/  F2FP.TF32.F32.PACK_B R9, R9 ;  /* 0x00000009ff09723e */ /* 0x000fe200024050ff */
[----:B------:R-:W-:Y:S01]  /*49d0*/  @P3 STG.E desc[UR48][R4.64+0x84], R41 ;  /* 0x0000842904003986 */ /* 0x000fe2000c101930 */
[----:B------:R-:W-:Y:S01]  /*49e0*/  ISETP.GT.AND P3, PT, R0, 0x8, P2 ;  /* 0x000000080000780c */ /* 0x000fe20001764270 */
[-C--:B-1----:R-:W-:Y:S01]  /*49f0*/  FMUL R3, R42, R56.reuse ;  /* 0x000000382a037220 */ /* 0x082fe20000400000 */
[C---:B------:R-:W-:Y:S02]  /*4a00*/  ISETP.GT.AND P2, PT, R0.reuse, RZ, P4 ;  /* 0x000000ff0000720c */ /* 0x040fe40002744270 */
[C---:B------:R-:W-:Y:S02]  /*4a10*/  ISETP.GT.AND P1, PT, R0.reuse, RZ, P5 ;  /* 0x000000ff0000720c */ /* 0x040fe40002f24270 */
[----:B------:R-:W-:Y:S01]  /*4a20*/  ISETP.GT.AND P4, PT, R0, 0x8, P4 ;  /* 0x000000080000780c */ /* 0x000fe20002784270 */
[----:B0-----:R-:W-:Y:S01]  /*4a30*/  FMUL R11, R46, R56 ;  /* 0x000000382e0b7220 */ /* 0x001fe20000400000 */
[----:B------:R-:W-:-:S02]  /*4a40*/  ISETP.GT.AND P5, PT, R0, 0x8, P5 ;  /* 0x000000080000780c */ /* 0x000fc40002fa4270 */
[----:B------:R-:W-:Y:S02]  /*4a50*/  F2FP.TF32.F32.PACK_B R3, R3 ;  /* 0x00000003ff03723e */ /* 0x000fe400024050ff */
[----:B------:R-:W-:Y:S02]  /*4a60*/  F2FP.TF32.F32.PACK_B R11, R11 ;  /* 0x0000000bff0b723e */ /* 0x000fe400024050ff */
[----:B------:R-:W-:Y:S01]  /*4a70*/  F2FP.TF32.F32.PACK_B R47, R47 ;  /* 0x0000002fff2f723e */ /* 0x000fe200024050ff */
[----:B------:R0:W-:Y:S01]  /*4a80*/  @P0 STG.E desc[UR48][R6.64+0x80], R3 ;  /* 0x0000800306000986 */ /* 0x0001e2000c101930 */
[----:B------:R-:W-:Y:S02]  /*4a90*/  F2FP.TF32.F32.PACK_B R49, R49 ;  /* 0x00000031ff31723e */ /* 0x000fe400024050ff */
[C---:B------:R-:W-:Y:S01]  /*4aa0*/  ISETP.GT.AND P0, PT, R22.reuse, 0x39, PT ;  /* 0x000000391600780c */ /* 0x040fe20003f04270 */
[----:B------:R-:W-:Y:S01]  /*4ab0*/  @P3 STG.E desc[UR48][R6.64+0x84], R43 ;  /* 0x0000842b06003986 */ /* 0x000fe2000c101930 */
[----:B------:R-:W-:-:S02]  /*4ac0*/  ISETP.GT.AND P3, PT, R22, 0x30, PT ;  /* 0x000000301600780c */ /* 0x000fc40003f64270 */
[----:B------:R-:W-:Y:S01]  /*4ad0*/  F2FP.TF32.F32.PACK_B R51, R51 ;  /* 0x00000033ff33723e */ /* 0x000fe200024050ff */
[----:B------:R1:W-:Y:S01]  /*4ae0*/  @P2 STG.E desc[UR48][R4.64+0xa0], R9 ;  /* 0x0000a00904002986 */ /* 0x0003e2000c101930 */
[----:B------:R-:W-:Y:S02]  /*4af0*/  ISETP.GT.AND P2, PT, R22, 0x31, PT ;  /* 0x000000311600780c */ /* 0x000fe40003f44270 */
[----:B------:R-:W-:Y:S01]  /*4b00*/  F2FP.TF32.F32.PACK_B R13, R13 ;  /* 0x0000000dff0d723e */ /* 0x000fe200024050ff */
[----:B------:R-:W-:Y:S01]  /*4b10*/  @P1 STG.E desc[UR48][R4.64+0xa4], R45 ;  /* 0x0000a42d04001986 */ /* 0x000fe2000c101930 */
[----:B0-----:R-:W-:Y:S01]  /*4b20*/  FMUL R3, R48, R56 ;  /* 0x0000003830037220 */ /* 0x001fe20000400000 */
[----:B------:R-:W-:Y:S02]  /*4b30*/  ISETP.GT.AND P1, PT, R22, 0x38, PT ;  /* 0x000000381600780c */ /* 0x000fe40003f24270 */
[----:B------:R0:W-:Y:S01]  /*4b40*/  @P4 STG.E desc[UR48][R6.64+0xa0], R11 ;  /* 0x0000a00b06004986 */ /* 0x0001e2000c101930 */
[----:B------:R-:W-:-:S02]  /*4b50*/  ISETP.GT.AND P4, PT, R0, RZ, P3 ;  /* 0x000000ff0000720c */ /* 0x000fc40001f84270 */
[----:B------:R-:W-:Y:S01]  /*4b60*/  F2FP.TF32.F32.PACK_B R3, R3 ;  /* 0x00000003ff03723e */ /* 0x000fe200024050ff */
[----:B------:R-:W-:Y:S01]  /*4b70*/  @P5 STG.E desc[UR48][R6.64+0xa4], R47 ;  /* 0x0000a42f06005986 */ /* 0x000fe2000c101930 */
[----:B------:R-:W-:Y:S01]  /*4b80*/  ISETP.GT.AND P5, PT, R0, RZ, P2 ;  /* 0x000000ff0000720c */ /* 0x000fe200017a4270 */
[-C--:B-1----:R-:W-:Y:S01]  /*4b90*/  FMUL R9, R50, R56.reuse ;  /* 0x0000003832097220 */ /* 0x082fe20000400000 */
[C---:B------:R-:W-:Y:S02]  /*4ba0*/  ISETP.GT.AND P3, PT, R0.reuse, 0x8, P3 ;  /* 0x000000080000780c */ /* 0x040fe40001f64270 */
[----:B------:R-:W-:Y:S02]  /*4bb0*/  ISETP.GT.AND P2, PT, R0, 0x8, P2 ;  /* 0x000000080000780c */ /* 0x000fe40001744270 */
[----:B------:R-:W-:Y:S01]  /*4bc0*/  F2FP.TF32.F32.PACK_B R9, R9 ;  /* 0x00000009ff09723e */ /* 0x000fe200024050ff */
[----:B0-----:R-:W-:Y:S01]  /*4bd0*/  FMUL R11, R54, R56 ;  /* 0x00000038360b7220 */ /* 0x001fe20000400000 */
[----:B------:R-:W-:Y:S01]  /*4be0*/  F2FP.TF32.F32.PACK_B R53, R53 ;  /* 0x00000035ff35723e */ /* 0x000fe200024050ff */
[----:B------:R-:W-:Y:S01]  /*4bf0*/  @P4 STG.E desc[UR48][R4.64+0xc0], R3 ;  /* 0x0000c00304004986 */ /* 0x000fe2000c101930 */
[----:B------:R-:W-:-:S02]  /*4c00*/  ISETP.GT.AND P4, PT, R0, RZ, P1 ;  /* 0x000000ff0000720c */ /* 0x000fc40000f84270 */
[C---:B------:R-:W-:Y:S01]  /*4c10*/  ISETP.GT.AND P1, PT, R0.reuse, 0x8, P1 ;  /* 0x000000080000780c */ /* 0x040fe20000f24270 */
[----:B------:R-:W-:Y:S01]  /*4c20*/  @P5 STG.E desc[UR48][R4.64+0xc4], R49 ;  /* 0x0000c43104005986 */ /* 0x000fe2000c101930 */
[C---:B------:R-:W-:Y:S02]  /*4c30*/  ISETP.GT.AND P5, PT, R0.reuse, RZ, P0 ;  /* 0x000000ff0000720c */ /* 0x040fe400007a4270 */
[----:B------:R-:W-:Y:S01]  /*4c40*/  ISETP.GT.AND P0, PT, R0, 0x8, P0 ;  /* 0x000000080000780c */ /* 0x000fe20000704270 */
[----:B------:R-:W-:Y:S01]  /*4c50*/  @P3 STG.E desc[UR48][R6.64+0xc0], R9 ;  /* 0x0000c00906003986 */ /* 0x000fe2000c101930 */
[----:B------:R-:W-:Y:S02]  /*4c60*/  F2FP.TF32.F32.PACK_B R11, R11 ;  /* 0x0000000bff0b723e */ /* 0x000fe400024050ff */
[----:B------:R-:W-:Y:S01]  /*4c70*/  F2FP.TF32.F32.PACK_B R55, R55 ;  /* 0x00000037ff37723e */ /* 0x000fe200024050ff */
[----:B------:R-:W-:Y:S04]  /*4c80*/  @P2 STG.E desc[UR48][R6.64+0xc4], R51 ;  /* 0x0000c43306002986 */ /* 0x000fe8000c101930 */
[----:B------:R-:W-:Y:S04]  /*4c90*/  @P4 STG.E desc[UR48][R4.64+0xe0], R13 ;  /* 0x0000e00d04004986 */ /* 0x000fe8000c101930 */
[----:B------:R0:W-:Y:S02]  /*4ca0*/  @P5 STG.E desc[UR48][R4.64+0xe4], R53 ;  /* 0x0000e43504005986 */ /* 0x0001e4000c101930 */
[----:B0-----:R-:W-:-:S02]  /*4cb0*/  @P1 IMAD.MOV.U32 R4, RZ, RZ, R6 ;  /* 0x000000ffff041224 */ /* 0x001fc400078e0006 */
[----:B------:R-:W-:-:S05]  /*4cc0*/  @P1 IMAD.MOV.U32 R5, RZ, RZ, R7 ;  /* 0x000000ffff051224 */ /* 0x000fca00078e0007 */
[----:B------:R0:W-:Y:S04]  /*4cd0*/  @P1 STG.E desc[UR48][R4.64+0xe0], R11 ;  /* 0x0000e00b04001986 */ /* 0x0001e8000c101930 */
[----:B------:R0:W-:Y:S02]  /*4ce0*/  @P0 STG.E desc[UR48][R6.64+0xe4], R55 ;  /* 0x0000e43706000986 */ /* 0x0001e4000c101930 */
.L_x_94:
[----:B------:R-:W-:Y:S05]  /*4cf0*/  BSYNC B0 ;  /* 0x0000000000007941 */ /* 0x000fea0003800000 */
.L_x_32:
[----:B0-----:R-:W3:Y:S01]  /*4d00*/  LDL.64 R4, [R1] ;  /* 0x0000000001047983 */ /* 0x001ee20000100a00 */
[----:B------:R-:W-:Y:S01]  /*4d10*/  ULDC.64 UR4, c[0x0][0x650] ;  /* 0x0001940000047ab9 */ /* 0x000fe20000000a00 */
[----:B------:R-:W-:Y:S02]  /*4d20*/  IMAD.U32 R0, RZ, RZ, UR45 ;  /* 0x0000002dff007e24 */ /* 0x000fe4000f8e00ff */
[----:B------:R-:W-:Y:S02]  /*4d30*/  IMAD.MOV.U32 R22, RZ, RZ, -0x1 ;  /* 0xffffffffff167424 */ /* 0x000fe400078e00ff */
[----:B------:R0:W-:Y:S01]  /*4d40*/  SYNCS.ARRIVE.TRANS64.A1T0 RZ, [R0+UR41], RZ ;  /* 0x000000ff00ff79a7 */ /* 0x0001e20008100029 */
[----:B-----5:R-:W-:Y:S02]  /*4d50*/  IMAD.MOV.U32 R18, RZ, RZ, -0x1 ;  /* 0xffffffffff127424 */ /* 0x020fe400078e00ff */
[----:B--2---:R-:W-:Y:S01]  /*4d60*/  IMAD.MOV.U32 R19, RZ, RZ, -0x1 ;  /* 0xffffffffff137424 */ /* 0x004fe200078e00ff */
[----:B0-----:R-:W-:-:S02]  /*4d70*/  PRMT R0, RZ, 0x7610, R0 ;  /* 0x00007610ff007816 */ /* 0x001fc40000000000 */
[----:B---3--:R-:W-:-:S05]  /*4d80*/  LEA R16, P0, R4, R16, 0x1 ;  /* 0x0000001004107211 */ /* 0x008fca00078008ff */
[----:B------:R-:W-:Y:S01]  /*4d90*/  IMAD.X R17, R66, 0x1, R17, P0 ;  /* 0x0000000142117824 */ /* 0x000fe200000e0611 */
[----:B------:R-:W-:-:S04]  /*4da0*/  ISETP.GE.U32.AND P0, PT, R16, UR4, PT ;  /* 0x0000000410007c0c */ /* 0x000fc8000bf06070 */
[----:B------:R-:W-:-:S13]  /*4db0*/  ISETP.GE.U32.AND.EX P0, PT, R17, UR5, PT, P0 ;  /* 0x0000000511007c0c */ /* 0x000fda000bf06100 */
[----:B------:R-:W-:Y:S05]  /*4dc0*/  @P0 BRA `(.L_x_95) ;  /* 0x00000004004c0947 */ /* 0x000fea0003800000 */
[----:B----4-:R-:W0:Y:S01]  /*4dd0*/  LDC.64 R10, c[0x0][0x628] ;  /* 0x00018a00ff0a7b82 */ /* 0x010e220000000a00 */
[----:B------:R-:W2:Y:S01]  /*4de0*/  S2R R12, SR_CTAID.X ;  /* 0x00000000000c7919 */ /* 0x000ea20000002500 */
[----:B-1----:R-:W-:Y:S02]  /*4df0*/  IMAD.MOV.U32 R8, RZ, RZ, R16 ;  /* 0x000000ffff087224 */ /* 0x002fe400078e0010 */
[----:B------:R-:W-:Y:S01]  /*4e00*/  IMAD.MOV.U32 R9, RZ, RZ, R17 ;  /* 0x000000ffff097224 */ /* 0x000fe200078e0011 */
[----:B------:R-:W1:Y:S03]  /*4e10*/  S2R R18, SR_CTAID.Y ;  /* 0x0000000000127919 */ /* 0x000e660000002600 */
[----:B------:R-:W3:Y:S08]  /*4e20*/  LDC R0, c[0x0][0x630] ;  /* 0x00018c00ff007b82 */ /* 0x000ef00000000800 */
[----:B------:R-:W4:Y:S01]  /*4e30*/  LDC.64 R14, c[0x0][0x620] ;  /* 0x00018800ff0e7b82 */ /* 0x000f220000000a00 */
[----:B0-----:R-:W-:-:S04]  /*4e40*/  ISETP.NE.U32.AND P0, PT, R10, RZ, PT ;  /* 0x000000ff0a00720c */ /* 0x001fc80003f05070 */
[----:B------:R-:W-:-:S13]  /*4e50*/  ISETP.NE.AND.EX P0, PT, R11, RZ, PT, P0 ;  /* 0x000000ff0b00720c */ /* 0x000fda0003f05300 */
[----:B-1234-:R-:W-:Y:S05]  /*4e60*/  @!P0 BRA `(.L_x_96) ;  /* 0x0000000000288947 */ /* 0x01efea0003800000 */
[----:B------:R-:W0:Y:S02]  /*4e70*/  LDC R3, c[0x0][0x634] ;  /* 0x00018d00ff037b82 */ /* 0x000e240000000800 */
[----:B0-----:R-:W-:-:S05]  /*4e80*/  IADD3 R3, P0, R16, R3, RZ ;  /* 0x0000000310037210 */ /* 0x001fca0007f1e0ff */
        /* <DEDUP_REMOVED lines=8> */
.L_x_96:
[-CC-:B------:R-:W-:Y:S01]  /*4f10*/  SHF.R.U64 R19, R8, R0.reuse, R9.reuse ;  /* 0x0000000008137219 */ /* 0x180fe20000001209 */
[----:B------:R-:W0:Y:S01]  /*4f20*/  LDC.64 R24, c[0x0][0x640] ;  /* 0x00019000ff187b82 */ /* 0x000e220000000a00 */
[----:B------:R-:W-:Y:S01]  /*4f30*/  SHF.R.U32.HI R0, RZ, R0, R9 ;  /* 0x00000000ff007219 */ /* 0x000fe20000011609 */
[----:B------:R-:W-:Y:S01]  /*4f40*/  ULDC UR4, c[0x0][0x150] ;  /* 0x0000540000047ab9 */ /* 0x000fe20000000800 */
[----:B------:R-:W-:Y:S02]  /*4f50*/  IADD3 R3, P0, RZ, -R19, RZ ;  /* 0x80000013ff037210 */ /* 0x000fe40007f1e0ff */
[----:B------:R-:W-:-:S03]  /*4f60*/  I2FP.F32.U32 R7, R12 ;  /* 0x0000000c00077245 */ /* 0x000fc60000201000 */
[----:B------:R-:W1:Y:S01]  /*4f70*/  LDC R6, c[0x0][0x618] ;  /* 0x00018600ff067b82 */ /* 0x000e620000000800 */
[----:B------:R-:W-:Y:S02]  /*4f80*/  IMAD.X R5, RZ, RZ, ~R0, P0 ;  /* 0x000000ffff057224 */ /* 0x000fe400000e0e00 */
[----:B------:R-:W-:Y:S01]  /*4f90*/  FMUL R7, R7, UR4 ;  /* 0x0000000407077c20 */ /* 0x000fe20008400000 */
[----:B------:R-:W-:Y:S01]  /*4fa0*/  ULDC UR4, c[0x0][0x154] ;  /* 0x0000550000047ab9 */ /* 0x000fe20000000800 */
[-C--:B------:R-:W-:Y:S02]  /*4fb0*/  IMAD R0, R5, R14.reuse, RZ ;  /* 0x0000000e05007224 */ /* 0x080fe400078e02ff */
[C---:B------:R-:W-:Y:S01]  /*4fc0*/  IMAD.WIDE.U32 R4, R3.reuse, R14, R16 ;  /* 0x0000000e03047225 */ /* 0x040fe200078e0010 */
[----:B------:R-:W2:Y:S01]  /*4fd0*/  LDC R8, c[0x0][0x608] ;  /* 0x00018200ff087b82 */ /* 0x000ea20000000800 */
[----:B------:R-:W3:Y:S02]  /*4fe0*/  F2I.U32.TRUNC.NTZ R7, R7 ;  /* 0x0000000700077305 */ /* 0x000ee4000020f000 */
[----:B------:R-:W-:Y:S01]  /*4ff0*/  IMAD R3, R3, R15, R0 ;  /* 0x0000000f03037224 */ /* 0x000fe200078e0200 */
[----:B------:R-:W-:-:S03]  /*5000*/  I2FP.F32.U32 R0, R18 ;  /* 0x0000001200007245 */ /* 0x000fc60000201000 */
[----:B------:R-:W-:Y:S01]  /*5010*/  IMAD.IADD R3, R5, 0x1, R3 ;  /* 0x0000000105037824 */ /* 0x000fe200078e0203 */
[----:B------:R-:W4:Y:S01]  /*5020*/  LDC R11, c[0x0][0x658] ;  /* 0x00019600ff0b7b82 */ /* 0x000f220000000800 */
[----:B0-----:R-:W-:-:S04]  /*5030*/  ISETP.NE.U32.AND P0, PT, R24, RZ, PT ;  /* 0x000000ff1800720c */ /* 0x001fc80003f05070 */
[----:B------:R-:W-:-:S03]  /*5040*/  ISETP.NE.AND.EX P0, PT, R25, RZ, PT, P0 ;  /* 0x000000ff1900720c */ /* 0x000fc60003f05300 */
[----:B------:R-:W0:Y:S01]  /*5050*/  LDC R9, c[0x0][0x144] ;  /* 0x00005100ff097b82 */ /* 0x000e220000000800 */
[-C--:B-1----:R-:W-:Y:S01]  /*5060*/  SHF.R.U64 R10, R4, R6.reuse, R3 ;  /* 0x00000006040a7219 */ /* 0x082fe20000001203 */
[----:B---3--:R-:W-:Y:S01]  /*5070*/  IMAD.MOV R7, RZ, RZ, -R7 ;  /* 0x000000ffff077224 */ /* 0x008fe200078e0a07 */
[----:B------:R-:W-:Y:S01]  /*5080*/  SHF.R.U32.HI R3, RZ, R6, R3 ;  /* 0x00000006ff037219 */ /* 0x000fe20000011603 */
[----:B------:R-:W-:-:S04]  /*5090*/  FMUL R6, R0, UR4 ;  /* 0x0000000400067c20 */ /* 0x000fc80008400000 */
[----:B------:R-:W1:Y:S01]  /*50a0*/  LDC R21, c[0x0][0x148] ;  /* 0x00005200ff157b82 */ /* 0x000e620000000800 */
[----:B------:R3:W0:Y:S01]  /*50b0*/  F2I.U32.TRUNC.NTZ R14, R6 ;  /* 0x00000006000e7305 */ /* 0x000622000020f000 */
[-CC-:B--2---:R-:W-:Y:S02]  /*50c0*/  SHF.R.U64 R13, R10, R8.reuse, R3.reuse ;  /* 0x000000080a0d7219 */ /* 0x184fe40000001203 */
[----:B------:R-:W-:-:S04]  /*50d0*/  SHF.R.U32.HI R0, RZ, R8, R3 ;  /* 0x00000008ff007219 */ /* 0x000fc80000011603 */
[----:B------:R-:W2:Y:S01]  /*50e0*/  LDC R20, c[0x0][0x648] ;  /* 0x00019200ff147b82 */ /* 0x000ea20000000800 */
[-CC-:B----4-:R-:W-:Y:S02]  /*50f0*/  SHF.R.U64 R15, R13, R11.reuse, R0.reuse ;  /* 0x0000000b0d0f7219 */ /* 0x190fe40000001200 */
[----:B------:R-:W-:-:S03]  /*5100*/  SHF.R.U32.HI R5, RZ, R11, R0 ;  /* 0x0000000bff057219 */ /* 0x000fc60000011600 */
[----:B------:R-:W-:Y:S02]  /*5110*/  IMAD.MOV.U32 R4, RZ, RZ, R15 ;  /* 0x000000ffff047224 */ /* 0x000fe400078e000f */
[----:B------:R-:W4:Y:S01]  /*5120*/  LDC R26, c[0x0][0x638] ;  /* 0x00018e00ff1a7b82 */ /* 0x000f220000000800 */
[----:B0-----:R-:W-:-:S07]  /*5130*/  IMAD R22, R9, R7, R12 ;  /* 0x0000000709167224 */ /* 0x001fce00078e020c */
[----:B------:R-:W0:Y:S08]  /*5140*/  LDC R27, c[0x0][0x610] ;  /* 0x00018400ff1b7b82 */ /* 0x000e300000000800 */
[----:B------:R-:W0:Y:S01]  /*5150*/  LDC R28, c[0x0][0x600] ;  /* 0x00018000ff1c7b82 */ /* 0x000e220000000800 */
[----:B-123--:R-:W-:Y:S05]  /*5160*/  @!P0 BRA `(.L_x_97) ;  /* 0x0000000000288947 */ /* 0x00efea0003800000 */
[----:B------:R-:W1:Y:S02]  /*5170*/  LDC R0, c[0x0][0x64c] ;  /* 0x00019300ff007b82 */ /* 0x000e640000000800 */
[----:B-1----:R-:W-:-:S05]  /*5180*/  IADD3 R3, P0, R15, R0, RZ ;  /* 0x000000000f037210 */ /* 0x002fca0007f1e0ff */
        /* <DEDUP_REMOVED lines=8> */
.L_x_97:
[----:B------:R-:W-:Y:S01]  /*5210*/  ISETP.NE.AND P0, PT, R2, 0x1, PT ;  /* 0x000000010200780c */ /* 0x000fe20003f05270 */
[----:B------:R-:W-:Y:S01]  /*5220*/  IMAD.MOV R14, RZ, RZ, -R14 ;  /* 0x000000ffff0e7224 */ /* 0x000fe200078e0a0e */
[----:B------:R-:W-:Y:S02]  /*5230*/  SHF.R.U64 R0, R4, R20, R5 ;  /* 0x0000001404007219 */ /* 0x000fe40000001205 */
[----:B------:R-:W-:Y:S02]  /*5240*/  LOP3.LUT R3, R13, R68, RZ, 0xc0, !PT ;  /* 0x000000440d037212 */ /* 0x000fe400078ec0ff */
[----:B------:R-:W-:Y:S01]  /*5250*/  LOP3.LUT R5, R10, R67, RZ, 0xc0, !PT ;  /* 0x000000430a057212 */ /* 0x000fe200078ec0ff */
[----:B------:R-:W-:Y:S02]  /*5260*/  IMAD.MOV R4, RZ, RZ, -R0 ;  /* 0x000000ffff047224 */ /* 0x000fe400078e0a00 */
[----:B------:R-:W-:Y:S02]  /*5270*/  IMAD R3, R64, R0, R3 ;  /* 0x0000000040037224 */ /* 0x000fe400078e0203 */
[----:B----4-:R-:W-:-:S02]  /*5280*/  IMAD R0, R4, R26, R15 ;  /* 0x0000001a04007224 */ /* 0x010fc400078e020f */
[----:B------:R-:W-:Y:S02]  /*5290*/  @P0 IMAD R22, R21, R14, R18 ;  /* 0x0000000e15160224 */ /* 0x000fe400078e0212 */
[----:B------:R-:W-:Y:S02]  /*52a0*/  IMAD.MOV.U32 R4, RZ, RZ, 0x1 ;  /* 0x00000001ff047424 */ /* 0x000fe400078e00ff */
[----:B0-----:R-:W-:Y:S02]  /*52b0*/  IMAD R22, R3, R27, R22 ;  /* 0x0000001b03167224 */ /* 0x001fe400078e0216 */
[----:B------:R-:W-:Y:S01]  /*52c0*/  IMAD R3, R0, R28, R5 ;  /* 0x0000001c00037224 */ /* 0x000fe200078e0205 */
[----:B------:R-:W-:-:S04]  /*52d0*/  PRMT R0, R4, 0x7610, R0 ;  /* 0x0000761004007816 */ /* 0x000fc80000000000 */
[----:B------:R-:W-:Y:S02]  /*52e0*/  SEL R18, R3, R22, !P0 ;  /* 0x0000001603127207 */ /* 0x000fe40004000000 */
[----:B------:R-:W-:-:S07]  /*52f0*/  SEL R22, R22, R3, !P0 ;  /* 0x0000000316167207 */ /* 0x000fce0004000000 */
.L_x_95:
[----:B------:R-:W-:Y:S01]  /*5300*/  LOP3.LUT P0, RZ, R0, 0xff, RZ, 0xc0, !PT ;  /* 0x000000ff00ff7812 */ /* 0x000fe2000780c0ff */
[----:B------:R-:W-:Y:S01]  /*5310*/  UIMAD.WIDE.U32 UR4, UR36, -0x55555555, URZ ;  /* 0xaaaaaaab240478a5 */ /* 0x000fe2000f8e003f */
[----:B------:R-:W-:-:S03]  /*5320*/  LOP3.LUT R73, R73, 0x1, RZ, 0x3c, !PT ;  /* 0x0000000149497812 */ /* 0x000fc600078e3cff */
[----:B------:R-:W-:-:S04]  /*5330*/  USHF.R.U32.HI UR4, URZ, 0x1, UR5 ;  /* 0x000000013f047899 */ /* 0x000fc80008011605 */
[----:B------:R-:W-:-:S04]  /*5340*/  UIMAD UR36, UR4, -0x3, UR36 ;  /* 0xfffffffd042478a4 */ /* 0x000fc8000f8e0224 */
[----:B------:R-:W-:Y:S08]  /*5350*/  @P0 BRA `(.L_x_98) ;  /* 0xffffffc000880947 */ /* 0x000ff0000383ffff */
[----:B------:R-:W-:Y:S05]  /*5360*/  EXIT ;  /* 0x000000000000794d */ /* 0x000fea0003800000 */
.L_x_13:
[----:B------:R-:W-:-:S08]  /*5370*/  ISETP.NE.AND P0, PT, R14, RZ, PT ;  /* 0x000000ff0e00720c */ /* 0x000fd00003f05270 */
[----:B0-----:R-:W0:-:S00]  /*5380*/  USETMAXREG.DEALLOC.CTAPOOL 0x28 ;  /* 0x00000028000079c8 */ /* 0x001e0000080e0500 */
[----:B------:R-:W-:Y:S05]  /*5390*/  @P0 EXIT ;  /* 0x000000000000094d */ /* 0x000fea0003800000 */
[----:B0-----:R-:W-:Y:S01]  /*53a0*/  LOP3.LUT P0, RZ, R3, 0xff, RZ, 0xc0, !PT ;  /* 0x000000ff03ff7812 */ /* 0x001fe2000780c0ff */
[----:B------:R-:W-:Y:S02]  /*53b0*/  IMAD.MOV.U32 R3, RZ, RZ, 0x1 ;  /* 0x00000001ff037424 */ /* 0x000fe400078e00ff */
[----:B------:R-:W-:-:S10]  /*53c0*/  IMAD.MOV.U32 R8, RZ, RZ, RZ ;  /* 0x000000ffff087224 */ /* 0x000fd400078e00ff */
[----:B------:R-:W-:Y:S05]  /*53d0*/  @!P0 BRA `(.L_x_99) ;  /* 0x0000000c008c8947 */ /* 0x000fea0003800000 */
[----:B------:R-:W-:Y:S01]  /*53e0*/  LOP3.LUT P0, RZ, R4, 0x1f, RZ, 0xc0, !PT ;  /* 0x0000001f04ff7812 */ /* 0x000fe2000780c0ff */
[----:B------:R-:W-:Y:S01]  /*53f0*/  ULDC UR21, c[0x0][0x658] ;  /* 0x0001960000157ab9 */ /* 0x000fe20000000800 */
[----:B------:R-:W-:Y:S01]  /*5400*/  UMOV UR4, 0xffffffff ;  /* 0xffffffff00047882 */ /* 0x000fe20000000000 */
[----:B------:R-:W-:Y:S01]  /*5410*/  BSSY B0, `(.L_x_99) ;  /* 0x00000df000007945 */ /* 0x000fe20003800000 */
[----:B------:R-:W-:Y:S01]  /*5420*/  USHF.L.U32 UR4, UR4, UR21, URZ ;  /* 0x0000001504047299 */ /* 0x000fe2000800063f */
[C---:B------:R-:W-:Y:S01]  /*5430*/  ISETP.NE.AND P2, PT, R5.reuse, RZ, PT ;  /* 0x000000ff0500720c */ /* 0x040fe20003f45270 */
[----:B------:R-:W-:Y:S01]  /*5440*/  IMAD.MOV.U32 R10, RZ, RZ, 0x1 ;  /* 0x00000001ff0a7424 */ /* 0x000fe200078e00ff */
[----:B------:R-:W-:Y:S01]  /*5450*/  ISETP.NE.OR P0, PT, R5, RZ, !P0 ;  /* 0x000000ff0500720c */ /* 0x000fe20004705670 */
[----:B------:R-:W-:Y:S01]  /*5460*/  IMAD.MOV.U32 R3, RZ, RZ, 0x1 ;  /* 0x00000001ff037424 */ /* 0x000fe200078e00ff */
[----:B------:R-:W-:Y:S01]  /*5470*/  LOP3.LUT R9, R23, 0x2, RZ, 0xfc, !PT ;  /* 0x0000000217097812 */ /* 0x000fe200078efcff */
[----:B------:R-:W-:Y:S01]  /*5480*/  IMAD.MOV.U32 R8, RZ, RZ, RZ ;  /* 0x000000ffff087224 */ /* 0x000fe200078e00ff */
[----:B------:R-:W-:Y:S01]  /*5490*/  ULDC UR13, c[0x0][0x600] ;  /* 0x00018000000d7ab9 */ /* 0x000fe20000000800 */
[----:B------:R-:W-:Y:S01]  /*54a0*/  UMOV UR5, 0x1 ;  /* 0x0000000100057882 */ /* 0x000fe20000000000 */
[----:B------:R-:W-:-:S02]  /*54b0*/  UIADD3 UR23, UR37, 0x1, URZ ;  /* 0x0000000125177890 */ /* 0x000fc4000fffe03f */
[----:B------:R-:W-:Y:S02]  /*54c0*/  UIADD3 UR13, UR13, -0x1, URZ ;  /* 0xffffffff0d0d7890 */ /* 0x000fe4000fffe03f */
[----:B------:R-:W-:Y:S02]  /*54d0*/  USHF.L.U32 UR21, UR5, UR21, URZ ;  /* 0x0000001505157299 */ /* 0x000fe4000800063f */
[----:B------:R-:W-:Y:S01]  /*54e0*/  ULOP3.LUT UR22, URZ, UR4, URZ, 0x33, !UPT ;  /* 0x000000043f167292 */ /* 0x000fe2000f8e333f */
[----:B------:R-:W-:-:S11]  /*54f0*/  ULDC.64 UR14, c[0x0][0x198] ;  /* 0x00006600000e7ab9 */ /* 0x000fd60000000a00 */
.L_x_111:
[----:B------:R-:W-:-:S03]  /*5500*/  UMOV UR4, 0xffffffff ;  /* 0xffffffff00047882 */ /* 0x000fc60000000000 */
[----:B------:R-:W-:Y:S05]  /*5510*/  BRA.DIV UR4, `(.L_x_100) ;  /* 0x0000001204347947 */ /* 0x000fea000b800000 */
[----:B------:R-:W-:-:S13]  /*5520*/  ELECT P6, URZ, PT ;  /* 0x00000000003f782f */ /* 0x000fda00038c0000 */
.L_x_123:
[----:B------:R-:W0:Y:S01]  /*5530*/  LDC R4, c[0x0][0x28c] ;  /* 0x0000a300ff047b82 */ /* 0x000e220000000800 */
[----:B------:R-:W-:Y:S01]  /*5540*/  BSSY B1, `(.L_x_101) ;  /* 0x0000057000017945 */ /* 0x000fe20003800000 */
[----:B0-----:R-:W-:-:S13]  /*5550*/  ISETP.LT.OR P6, PT, R4, 0x1, !P6 ;  /* 0x000000010400780c */ /* 0x001fda00077c1670 */
[----:B------:R-:W-:Y:S05]  /*5560*/  @P6 BRA `(.L_x_102) ;  /* 0x0000000400506947 */ /* 0x000fea0003800000 */
[----:B------:R-:W-:Y:S02]  /*5570*/  IMAD.SHL.U32 R22, R22, 0x40, RZ ;  /* 0x0000004016167824 */ /* 0x000fe400078e00ff */
[----:B------:R-:W-:Y:S02]  /*5580*/  IMAD.SHL.U32 R18, R18, 0x40, RZ ;  /* 0x0000004012127824 */ /* 0x000fe400078e00ff */
[----:B------:R-:W-:Y:S02]  /*5590*/  IMAD.MOV.U32 R13, RZ, RZ, RZ ;  /* 0x000000ffff0d7224 */ /* 0x000fe400078e00ff */
[----:B------:R-:W-:Y:S02]  /*55a0*/  IMAD.U32 R14, RZ, RZ, UR23 ;  /* 0x00000017ff0e7e24 */ /* 0x000fe4000f8e00ff */
[----:B------:R-:W-:Y:S02]  /*55b0*/  IMAD.MOV.U32 R4, RZ, RZ, R3 ;  /* 0x000000ffff047224 */ /* 0x000fe400078e0003 */
[----:B------:R-:W-:-:S07]  /*55c0*/  IMAD.MOV.U32 R5, RZ, RZ, R8 ;  /* 0x000000ffff057224 */ /* 0x000fce00078e0008 */
.L_x_106:
[----:B------:R-:W0:Y:S01]  /*55d0*/  S2R R7, SR_CgaCtaId ;  /* 0x0000000000077919 */ /* 0x000e220000008800 */
[----:B------:R-:W-:-:S04]  /*55e0*/  MOV R6, 0x400 ;  /* 0x0000040000067802 */ /* 0x000fc80000000f00 */
[----:B0-----:R-:W-:Y:S02]  /*55f0*/  LEA R12, R7, R6, 0x18 ;  /* 0x00000006070c7211 */ /* 0x001fe400078ec0ff */
[----:B------:R-:W-:Y:S01]  /*5600*/  SHF.L.U32 R6, R4, 0x1f, RZ ;  /* 0x0000001f04067819 */ /* 0x000fe200000006ff */
[----:B------:R-:W0:Y:S02]  /*5610*/  @!P2 LDC R7, c[0x0][0x500] ;  /* 0x00014000ff07ab82 */ /* 0x000e240000000800 */
[----:B------:R-:W-:-:S04]  /*5620*/  IMAD R11, R5, 0x8, R12 ;  /* 0x00000008050b7824 */ /* 0x000fc800078e020c */
[----:B------:R-:W1:Y:S02]  /*5630*/  SYNCS.PHASECHK.TRANS64.TRYWAIT P1, [R11+URZ+0x18], R6 ;  /* 0x000018060b0075a7 */ /* 0x000e64000802017f */
[----:B-1----:R-:W-:Y:S05]  /*5640*/  @!P1 BRA `(.L_x_103) ;  /* 0x0000001000089947 */ /* 0x002fea0003800000 */
.L_x_124:
[----:B-1----:R-:W-:Y:S01]  /*5650*/  PRMT R6, R9, 0x9910, RZ ;  /* 0x0000991009067816 */ /* 0x002fe200000000ff */
[----:B0-----:R0:W-:Y:S03]  /*5660*/  @!P2 SYNCS.ARRIVE.TRANS64 RZ, [R11+URZ], R7 ;  /* 0x000000070bffa9a7 */ /* 0x0011e6000800003f */
[----:B------:R-:W-:-:S13]  /*5670*/  ISETP.NE.AND P1, PT, R6, 0x2, PT ;  /* 0x000000020600780c */ /* 0x000fda0003f25270 */
[----:B0-----:R-:W-:Y:S05]  /*5680*/  @P1 BRA `(.L_x_104) ;  /* 0x0000000000041947 */ /* 0x001fea0003800000 */
[----:B------:R-:W-:Y:S01]  /*5690*/  BPT.TRAP 0x1 ;  /* 0x000000040000795c */ /* 0x000fe20000300000 */
.L_x_104:
[----:B------:R-:W-:Y:S05]  /*56a0*/  @P0 BRA `(.L_x_105) ;  /* 0x0000000000040947 */ /* 0x000fea0003800000 */
[----:B------:R-:W-:Y:S01]  /*56b0*/  BPT.TRAP 0x1 ;  /* 0x000000040000795c */ /* 0x000fe20000300000 */
.L_x_105:
[----:B------:R-:W-:Y:S01]  /*56c0*/  IMAD R12, R5, 0x8000, R12 ;  /* 0x00008000050c7824 */ /* 0x000fe200078e020c */
[----:B------:R-:W-:Y:S01]  /*56d0*/  R2UR UR10, R13 ;  /* 0x000000000d0a72ca */ /* 0x000fe200000e0000 */
[----:B------:R-:W-:Y:S01]  /*56e0*/  UIADD3 UR30, UP0, UR14, 0xf0, URZ ;  /* 0x000000f00e1e7890 */ /* 0x000fe2000ff1e03f */
[----:B------:R-:W-:Y:S01]  /*56f0*/  R2UR UR9, R11 ;  /* 0x000000000b0972ca */ /* 0x000fe200000e0000 */
[----:B------:R-:W-:Y:S01]  /*5700*/  VIADD R14, R14, 0xffffffff ;  /* 0xffffffff0e0e7836 */ /* 0x000fe20000000000 */
[----:B------:R-:W-:Y:S01]  /*5710*/  R2UR UR18, R12 ;  /* 0x000000000c1272ca */ /* 0x000fe200000e0000 */
[----:B------:R-:W-:Y:S01]  /*5720*/  UIADD3.X UR31, URZ, UR15, URZ, UP0, !UPT ;  /* 0x0000000f3f1f7290 */ /* 0x000fe200087fe43f */
[----:B------:R-:W-:Y:S01]  /*5730*/  R2UR UR11, R22 ;  /* 0x00000000160b72ca */ /* 0x000fe200000e0000 */
[----:B------:R-:W-:Y:S01]  /*5740*/  UIADD3 UR4, UP1, UR14, 0x1f0, URZ ;  /* 0x000001f00e047890 */ /* 0x000fe2000ff3e03f */
[----:B------:R-:W-:Y:S01]  /*5750*/  R2UR UR12, R19 ;  /* 0x00000000130c72ca */ /* 0x000fe200000e0000 */
[----:B------:R-:W-:Y:S01]  /*5760*/  UMOV UR6, 0x0 ;  /* 0x0000000000067882 */ /* 0x000fe20000000000 */
[----:B------:R-:W-:Y:S01]  /*5770*/  R2UR UR35, R18 ;  /* 0x00000000122372ca */ /* 0x000fe200000e0000 */
[----:B------:R-:W-:Y:S01]  /*5780*/  UMOV UR7, 0x10000000 ;  /* 0x1000000000077882 */ /* 0x000fe20000000000 */
[----:B------:R-:W-:Y:S01]  /*5790*/  UIADD3.X UR5, URZ, UR15, URZ, UP1, !UPT ;  /* 0x0000000f3f057290 */ /* 0x000fe20008ffe43f */
[----:B------:R-:W-:Y:S01]  /*57a0*/  ISETP.GT.AND P3, PT, R14, 0x1, PT ;  /* 0x000000010e00780c */ /* 0x000fe20003f64270 */
[----:B------:R-:W-:Y:S01]  /*57b0*/  UIADD3 UR58, UR10, 0x20, URZ ;  /* 0x000000200a3a7890 */ /* 0x000fe2000fffe03f */
[----:B------:R-:W-:Y:S01]  /*57c0*/  VIADD R5, R5, 0x1 ;  /* 0x0000000105057836 */ /* 0x000fe20000000000 */
[----:B------:R-:W-:Y:S01]  /*57d0*/  UIADD3 UR50, UR10, 0x40, URZ ;  /* 0x000000400a327890 */ /* 0x000fe2000fffe03f */
[----:B------:R-:W-:Y:S01]  /*57e0*/  VIADD R13, R13, 0x80 ;  /* 0x000000800d0d7836 */ /* 0x000fe20000000000 */
[----:B------:R-:W-:-:S02]  /*57f0*/  UIADD3 UR8, UR18, 0x100, URZ ;  /* 0x0000010012087890 */ /* 0x000fc4000fffe03f */
[----:B------:R-:W-:Y:S01]  /*5800*/  UIADD3 UR56, UR18, 0x2100, URZ ;  /* 0x0000210012387890 */ /* 0x000fe2000fffe03f */
[C---:B------:R-:W-:Y:S01]  /*5810*/  ISETP.NE.AND P1, PT, R5.reuse, 0x3, PT ;  /* 0x000000030500780c */ /* 0x040fe20003f25270 */
[----:B------:R-:W-:Y:S02]  /*5820*/  UIADD3 UR48, UR18, 0x4100, URZ ;  /* 0x0000410012307890 */ /* 0x000fe4000fffe03f */
[----:B------:R-:W-:Y:S01]  /*5830*/  UIADD3 UR42, UR10, 0x60, URZ ;  /* 0x000000600a2a7890 */ /* 0x000fe2000fffe03f */
[----:B------:R-:W-:Y:S01]  /*5840*/  SEL R7, RZ, 0x1, P1 ;  /* 0x00000001ff077807 */ /* 0x000fe20000800000 */
[----:B------:R-:W-:Y:S01]  /*5850*/  UIADD3 UR40, UR18, 0x6100, URZ ;  /* 0x0000610012287890 */ /* 0x000fe2000fffe03f */
[----:B------:R0:W-:Y:S01]  /*5860*/  UTMALDG.3D [UR8], [UR30], desc[UR6] ;  /* 0x000006081e0075b4 */ /* 0x0001e20008011000 */
[----:B------:R-:W-:Y:S01]  /*5870*/  UIADD3 UR32, UR18, 0x18100, URZ ;  /* 0x0001810012207890 */ /* 0x000fe2000fffe03f */
[----:B------:R-:W-:Y:S01]  /*5880*/  LOP3.LUT R4, R4, R7, RZ, 0x3c, !PT ;  /* 0x0000000704047212 */ /* 0x000fe200078e3cff */
[----:B------:R-:W-:Y:S01]  /*5890*/  UIADD3 UR24, UR18, 0x1a100, URZ ;  /* 0x0001a10012187890 */ /* 0x000fe2000fffe03f */
[----:B------:R-:W-:Y:S01]  /*58a0*/  SEL R5, R5, RZ, P1 ;  /* 0x000000ff05057207 */ /* 0x000fe20000800000 */
[----:B------:R-:W-:Y:S01]  /*58b0*/  UIADD3 UR16, UR18, 0x1c100, URZ ;  /* 0x0001c10012107890 */ /* 0x000fe2000fffe03f */
[----:B------:R-:W-:Y:S01]  /*58c0*/  UMOV UR57, UR9 ;  /* 0x0000000900397c82 */ /* 0x000fe20008000000 */
        /* <DEDUP_REMOVED lines=8> */
[----:B------:R1:W-:Y:S01]  /*5950*/  UTMALDG.3D [UR56], [UR30], desc[UR6] ;  /* 0x000006381e0075b4 */ /* 0x0003e20008011000 */
[----:B------:R-:W-:Y:S01]  /*5960*/  UMOV UR33, UR9 ;  /* 0x0000000900217c82 */ /* 0x000fe20008000000 */
[----:B------:R-:W-:Y:S01]  /*5970*/  UMOV UR34, UR10 ;  /* 0x0000000a00227c82 */ /* 0x000fe20008000000 */
[----:B------:R-:W-:Y:S01]  /*5980*/  UMOV UR36, UR12 ;  /* 0x0000000c00247c82 */ /* 0x000fe20008000000 */
[----:B------:R-:W-:Y:S01]  /*5990*/  UMOV UR25, UR9 ;  /* 0x0000000900197c82 */ /* 0x000fe20008000000 */
[----:B------:R-:W-:Y:S01]  /*59a0*/  UMOV UR27, UR35 ;  /* 0x00000023001b7c82 */ /* 0x000fe20008000000 */
[----:B------:R-:W-:Y:S01]  /*59b0*/  UMOV UR28, UR12 ;  /* 0x0000000c001c7c82 */ /* 0x000fe20008000000 */
[----:B------:R-:W-:Y:S01]  /*59c0*/  UMOV UR26, UR58 ;  /* 0x0000003a001a7c82 */ /* 0x000fe20008000000 */
[----:B0-----:R-:W-:Y:S01]  /*59d0*/  UIADD3 UR8, UR18, 0x1e100, URZ ;  /* 0x0001e10012087890 */ /* 0x001fe2000fffe03f */
[----:B------:R1:W-:Y:S01]  /*59e0*/  UTMALDG.3D [UR48], [UR30], desc[UR6] ;  /* 0x000006301e0075b4 */ /* 0x0003e20008011000 */
[----:B------:R-:W-:Y:S01]  /*59f0*/  UMOV UR17, UR9 ;  /* 0x0000000900117c82 */ /* 0x000fe20008000000 */
[----:B------:R-:W-:Y:S01]  /*5a00*/  UMOV UR19, UR35 ;  /* 0x0000002300137c82 */ /* 0x000fe20008000000 */
[----:B------:R-:W-:Y:S01]  /*5a10*/  UMOV UR20, UR12 ;  /* 0x0000000c00147c82 */ /* 0x000fe20008000000 */
[----:B------:R-:W-:Y:S01]  /*5a20*/  UMOV UR18, UR50 ;  /* 0x0000003200127c82 */ /* 0x000fe20008000000 */
[----:B------:R-:W-:Y:S01]  /*5a30*/  UMOV UR11, UR35 ;  /* 0x00000023000b7c82 */ /* 0x000fe20008000000 */
[----:B------:R-:W-:Y:S01]  /*5a40*/  UMOV UR10, UR42 ;  /* 0x0000002a000a7c82 */ /* 0x000fe20008000000 */
[----:B------:R1:W-:Y:S01]  /*5a50*/  UTMALDG.3D [UR40], [UR30], desc[UR6] ;  /* 0x000006281e0075b4 */ /* 0x0003e20008011000 */
[----:B------:R1:W-:Y:S01]  /*5a60*/  UTMALDG.3D [UR32], [UR4], desc[UR6] ;  /* 0x00000620040075b4 */ /* 0x0003e20008011000 */
[----:B------:R1:W-:Y:S01]  /*5a70*/  UTMALDG.3D [UR24], [UR4], desc[UR6] ;  /* 0x00000618040075b4 */ /* 0x0003e20008011000 */
[----:B------:R1:W-:Y:S01]  /*5a80*/  UTMALDG.3D [UR16], [UR4], desc[UR6] ;  /* 0x00000610040075b4 */ /* 0x0003e20008011000 */
[----:B------:R1:W-:Y:S02]  /*5a90*/  UTMALDG.3D [UR8], [UR4], desc[UR6] ;  /* 0x00000608040075b4 */ /* 0x0003e40008011000 */
[----:B-1----:R-:W-:Y:S05]  /*5aa0*/  @P3 BRA `(.L_x_106) ;  /* 0xfffffff800c83947 */ /* 0x002fea000383ffff */
.L_x_102:
[----:B------:R-:W-:Y:S05]  /*5ab0*/  BSYNC B1 ;  /* 0x0000000000017941 */ /* 0x000fea0003800000 */
.L_x_101:
[----:B------:R-:W2:Y:S01]  /*5ac0*/  LDL.64 R20, [R1] ;  /* 0x0000000001147983 */ /* 0x000ea20000100a00 */
[----:B------:R-:W-:Y:S01]  /*5ad0*/  LOP3.LUT P4, RZ, R10, 0xff, RZ, 0xc0, !PT ;  /* 0x000000ff0aff7812 */ /* 0x000fe2000788c0ff */
[----:B------:R-:W-:Y:S01]  /*5ae0*/  VIADD R7, R8, UR37 ;  /* 0x0000002508077c36 */ /* 0x000fe20008000000 */
[----:B------:R-:W-:Y:S01]  /*5af0*/  ULDC.64 UR4, c[0x0][0x650] ;  /* 0x0001940000047ab9 */ /* 0x000fe20000000a00 */
[----:B------:R-:W-:Y:S01]  /*5b00*/  IMAD.U32 R8, RZ, RZ, UR37 ;  /* 0x00000025ff087e24 */ /* 0x000fe2000f8e00ff */
[----:B------:R-:W-:Y:S01]  /*5b10*/  UISETP.GE.U32.AND UP0, UPT, UR37, 0x3, UPT ;  /* 0x000000032500788c */ /* 0x000fe2000bf06070 */
[----:B------:R-:W-:Y:S01]  /*5b20*/  BSSY B1, `(.L_x_107) ;  /* 0x000006b000017945 */ /* 0x000fe20003800000 */
[----:B------:R-:W-:Y:S01]  /*5b30*/  ISETP.GT.U32.AND P1, PT, R7, 0x2, PT ;  /* 0x000000020700780c */ /* 0x000fe20003f24070 */
[----:B------:R-:W-:Y:S01]  /*5b40*/  IMAD.MOV.U32 R22, RZ, RZ, -0x1 ;  /* 0xffffffffff167424 */ /* 0x000fe200078e00ff */
[----:B------:R-:W-:Y:S01]  /*5b50*/  PRMT R10, RZ, 0x7610, R10 ;  /* 0x00007610ff0a7816 */ /* 0x000fe2000000000a */
[----:B------:R-:W-:Y:S01]  /*5b60*/  IMAD.MOV.U32 R18, RZ, RZ, -0x1 ;  /* 0xffffffffff127424 */ /* 0x000fe200078e00ff */
[----:B------:R-:W-:Y:S01]  /*5b70*/  ISETP.LT.U32.AND P1, PT, R8, 0x3, P1 ;  /* 0x000000030800780c */ /* 0x000fe20000f21070 */
[----:B------:R-:W-:Y:S01]  /*5b80*/  IMAD.MOV.U32 R19, RZ, RZ, -0x1 ;  /* 0xffffffffff137424 */ /* 0x000fe200078e00ff */
[----:B------:R-:W-:Y:S01]  /*5b90*/  PLOP3.LUT P3, PT, PT, PT, UP0, 0x80, 0x0 ;  /* 0x000000000000781c */ /* 0x000fe20003f6f008 */
[----:B------:R-:W0:Y:S01]  /*5ba0*/  @P4 S2R R5, SR_CgaCtaId ;  /* 0x0000000000054919 */ /* 0x000e220000008800 */
[----:B------:R-:W-:-:S04]  /*5bb0*/  @P4 MOV R4, 0x400 ;  /* 0x0000040000044802 */ /* 0x000fc80000000f00 */
[----:B0-----:R-:W-:Y:S01]  /*5bc0*/  @P4 LEA R6, R5, R4, 0x18 ;  /* 0x0000000405064211 */ /* 0x001fe200078ec0ff */
[----:B------:R-:W-:Y:S01]  /*5bd0*/  IMAD.WIDE.U32 R4, R7, -0x55555555, RZ ;  /* 0xaaaaaaab07047825 */ /* 0x000fe200078e00ff */
[----:B------:R-:W-:Y:S02]  /*5be0*/  SEL R4, RZ, 0x1, !P1 ;  /* 0x00000001ff047807 */ /* 0x000fe40004800000 */
[----:B------:R0:W-:Y:S02]  /*5bf0*/  @P4 SYNCS.ARRIVE.TRANS64.A1T0 RZ, [R6+URZ+0x68], RZ ;  /* 0x000068ff06ff49a7 */ /* 0x0001e4000810003f */
[----:B------:R-:W-:Y:S02]  /*5c00*/  LOP3.LUT R3, R3, R4, RZ, 0x3c, !PT ;  /* 0x0000000403037212 */ /* 0x000fe400078e3cff */
[----:B------:R-:W-:Y:S02]  /*5c10*/  PRMT R4, RZ, 0x7610, R4 ;  /* 0x00007610ff047816 */ /* 0x000fe40000000004 */
[----:B0-----:R-:W-:-:S04]  /*5c20*/  SHF.R.U32.HI R6, RZ, 0x1, R5 ;  /* 0x00000001ff067819 */ /* 0x001fc80000011605 */
[----:B------:R-:W-:Y:S01]  /*5c30*/  @P3 LOP3.LUT R3, R3, 0x1, R6, 0x78, !PT ;  /* 0x0000000103033812 */ /* 0x000fe200078e7806 */
[----:B------:R-:W-:Y:S01]  /*5c40*/  IMAD R8, R6, -0x3, R7 ;  /* 0xfffffffd06087824 */ /* 0x000fe200078e0207 */
[----:B--2---:R-:W-:-:S04]  /*5c50*/  IADD3 R16, P4, R16, R20, RZ ;  /* 0x0000001410107210 */ /* 0x004fc80007f9e0ff */
[----:B------:R-:W-:Y:S01]  /*5c60*/  ISETP.GE.U32.AND P1, PT, R16, UR4, PT ;  /* 0x0000000410007c0c */ /* 0x000fe2000bf26070 */
[----:B------:R-:W-:-:S05]  /*5c70*/  IMAD.X R17, R17, 0x1, R0, P4 ;  /* 0x0000000111117824 */ /* 0x000fca00020e0600 */
[----:B------:R-:W-:-:S13]  /*5c80*/  ISETP.GE.U32.AND.EX P1, PT, R17, UR5, PT, P1 ;  /* 0x0000000511007c0c */ /* 0x000fda000bf26110 */
[----:B------:R-:W-:Y:S05]  /*5c90*/  @P1 BRA `(.L_x_108) ;  /* 0x00000004004c1947 */ /* 0x000fea0003800000 */
[----:B------:R-:W0:Y:S01]  /*5ca0*/  S2R R12, SR_CTAID.X ;  /* 0x00000000000c7919 */ /* 0x000e220000002500 */
[----:B------:R-:W-:Y:S01]  /*5cb0*/  ULDC.64 UR4, c[0x0][0x628] ;  /* 0x00018a0000047ab9 */ /* 0x000fe20000000a00 */
[----:B------:R-:W1:Y:S01]  /*5cc0*/  LDC R13, c[0x0][0x144] ;  /* 0x00005100ff0d7b82 */ /* 0x000e620000000800 */
[----:B------:R-:W-:Y:S01]  /*5cd0*/  ISETP.NE.U32.AND P1, PT, RZ, UR4, PT ;  /* 0x00000004ff007c0c */ /* 0x000fe2000bf25070 */
[----:B------:R-:W2:Y:S01]  /*5ce0*/  S2R R11, SR_CTAID.Y ;  /* 0x00000000000b7919 */ /* 0x000ea20000002600 */
[----:B------:R-:W-:Y:S01]  /*5cf0*/  ULDC UR6, c[0x0][0x150] ;  /* 0x0000540000067ab9 */ /* 0x000fe20000000800 */
[----:B------:R-:W-:Y:S01]  /*5d00*/  ULDC UR7, c[0x0][0x630] ;  /* 0x00018c0000077ab9 */ /* 0x000fe20000000800 */
[----:B------:R-:W-:Y:S01]  /*5d10*/  ISETP.NE.AND.EX P1, PT, RZ, UR5, PT, P1 ;  /* 0x00000005ff007c0c */ /* 0x000fe2000bf25310 */
[----:B------:R-:W-:Y:S01]  /*5d20*/  IMAD.MOV.U32 R4, RZ, RZ, R16 ;  /* 0x000000ffff047224 */ /* 0x000fe200078e0010 */
[----:B0-----:R-:W-:-:S05]  /*5d30*/  I2FP.F32.U32 R5, R12 ;  /* 0x0000000c00057245 */ /* 0x001fca0000201000 */
[----:B------:R-:W-:Y:S01]  /*5d40*/  FMUL R14, R5, UR6 ;  /* 0x00000006050e7c20 */ /* 0x000fe20008400000 */
[----:B------:R-:W-:-:S05]  /*5d50*/  IMAD.MOV.U32 R5, RZ, RZ, R17 ;  /* 0x000000ffff057224 */ /* 0x000fca00078e0011 */
[----:B--2---:R-:W-:Y:S05]  /*5d60*/  @!P1 BRA `(.L_x_109) ;  /* 0x0000000000289947 */ /* 0x004fea0003800000 */
[----:B------:R-:W-:Y:S02]  /*5d70*/  ULDC UR6, c[0x0][0x634] ;  /* 0x00018d0000067ab9 */ /* 0x000fe40000000800 */
[----:B------:R-:W-:-:S05]  /*5d80*/  IADD3 R5, P1, R16, UR6, RZ ;  /* 0x0000000610057c10 */ /* 0x000fca000ff3e0ff */
[----:B------:R-:W-:-:S04]  /*5d90*/  IMAD.X R15, RZ, RZ, R17, P1 ;  /* 0x000000ffff0f7224 */ /* 0x000fc800008e0611 */
[----:B------:R-:W-:-:S04]  /*5da0*/  IMAD.WIDE.U32 R6, R15, UR4, RZ ;  /* 0x000000040f067c25 */ /* 0x000fc8000f8e00ff */
[----:B------:R-:W-:-:S04]  /*5db0*/  IMAD.WIDE.U32 R6, P1, R5, UR5, R6 ;  /* 0x0000000505067c25 */ /* 0x000fc8000f820006 */
[----:B------:R-:W-:-:S04]  /*5dc0*/  IMAD.WIDE.U32 R4, R5, UR4, RZ ;  /* 0x0000000405047c25 */ /* 0x000fc8000f8e00ff */
[----:B------:R-:W-:Y:S01]  /*5dd0*/  IMAD.MOV.U32 R4, RZ, RZ, R7 ;  /* 0x000000ffff047224 */ /* 0x000fe200078e0007 */
[----:B------:R-:W-:Y:S01]  /*5de0*/  IADD3 RZ, P3, R5, R6, RZ ;  /* 0x0000000605ff7210 */ /* 0x000fe20007f7e0ff */
[----:B------:R-:W-:-:S04]  /*5df0*/  IMAD.X R5, RZ, RZ, RZ, P1 ;  /* 0x000000ffff057224 */ /* 0x000fc800008e06ff */
[----:B------:R-:W-:-:S08]  /*5e00*/  IMAD.WIDE.U32.X R4, R15, UR5, R4, P3 ;  /* 0x000000050f047c25 */ /* 0x000fd000098e0404 */
.L_x_109:
[--C-:B------:R-:W-:Y:S01]  /*5e10*/  SHF.R.U64 R19, R4, UR7, R5.reuse ;  /* 0x0000000704137c19 */ /* 0x100fe20008001205 */
[----:B------:R-:W0:Y:S01]  /*5e20*/  F2I.U32.TRUNC.NTZ R14, R14 ;  /* 0x0000000e000e7305 */ /* 0x000e22000020f000 */
[----:B------:R-:W-:Y:S01]  /*5e30*/  SHF.R.U32.HI R4, RZ, UR7, R5 ;  /* 0x00000007ff047c19 */ /* 0x000fe20008011605 */
[----:B------:R-:W-:Y:S01]  /*5e40*/  ULDC.64 UR4, c[0x0][0x620] ;  /* 0x0001880000047ab9 */ /* 0x000fe20000000a00 */
[----:B------:R-:W-:Y:S01]  /*5e50*/  IADD3 R7, P1, RZ, -R19, RZ ;  /* 0x80000013ff077210 */ /* 0x000fe20007f3e0ff */
[----:B------:R-:W-:Y:S01]  /*5e60*/  ULDC.64 UR6, c[0x0][0x640] ;  /* 0x0001900000067ab9 */ /* 0x000fe20000000a00 */
[----:B------:R-:W2:Y:S03]  /*5e70*/  LDC R18, c[0x0][0x148] ;  /* 0x00005200ff127b82 */ /* 0x000ea60000000800 */
[----:B------:R-:W-:Y:S01]  /*5e80*/  IMAD.X R4, RZ, RZ, ~R4, P1 ;  /* 0x000000ffff047224 */ /* 0x000fe200008e0e04 */
[----:B------:R-:W-:-:S03]  /*5e90*/  ISETP.NE.U32.AND P1, PT, RZ, UR6, PT ;  /* 0x00000006ff007c0c */ /* 0x000fc6000bf25070 */
[----:B------:R-:W-:Y:S01]  /*5ea0*/  IMAD R6, R4, UR4, RZ ;  /* 0x0000000404067c24 */ /* 0x000fe2000f8e02ff */
[----:B------:R-:W-:Y:S01]  /*5eb0*/  ISETP.NE.AND.EX P1, PT, RZ, UR7, PT, P1 ;  /* 0x00000007ff007c0c */ /* 0x000fe2000bf25310 */
[----:B------:R-:W-:Y:S01]  /*5ec0*/  IMAD.WIDE.U32 R4, R7, UR4, R16 ;  /* 0x0000000407047c25 */ /* 0x000fe2000f8e0010 */
[----:B------:R-:W-:-:S03]  /*5ed0*/  ULDC UR4, c[0x0][0x618] ;  /* 0x0001860000047ab9 */ /* 0x000fc60000000800 */
[----:B------:R-:W-:Y:S01]  /*5ee0*/  IMAD R7, R7, UR5, R6 ;  /* 0x0000000507077c24 */ /* 0x000fe2000f8e0206 */
[----:B------:R-:W-:Y:S01]  /*5ef0*/  ULDC UR5, c[0x0][0x154] ;  /* 0x0000550000057ab9 */ /* 0x000fe20000000800 */
[----:B0-----:R-:W-:Y:S02]  /*5f00*/  IMAD.MOV R6, RZ, RZ, -R14 ;  /* 0x000000ffff067224 */ /* 0x001fe400078e0a0e */
[----:B------:R-:W-:Y:S02]  /*5f10*/  IMAD.IADD R5, R5, 0x1, R7 ;  /* 0x0000000105057824 */ /* 0x000fe400078e0207 */
[----:B-1----:R-:W-:Y:S01]  /*5f20*/  IMAD R12, R13, R6, R12 ;  /* 0x000000060d0c7224 */ /* 0x002fe200078e020c */
[----:B------:R-:W-:Y:S02]  /*5f30*/  I2FP.F32.U32 R6, R11 ;  /* 0x0000000b00067245 */ /* 0x000fe40000201000 */
[--C-:B------:R-:W-:Y:S02]  /*5f40*/  SHF.R.U64 R13, R4, UR4, R5.reuse ;  /* 0x00000004040d7c19 */ /* 0x100fe40008001205 */
[----:B------:R-:W-:Y:S01]  /*5f50*/  SHF.R.U32.HI R4, RZ, UR4, R5 ;  /* 0x00000004ff047c19 */ /* 0x000fe20008011605 */
[----:B------:R-:W-:Y:S01]  /*5f60*/  FMUL R6, R6, UR5 ;  /* 0x0000000506067c20 */ /* 0x000fe20008400000 */
[----:B------:R-:W-:-:S02]  /*5f70*/  ULDC UR4, c[0x0][0x608] ;  /* 0x0001820000047ab9 */ /* 0x000fc40000000800 */
[--C-:B------:R-:W-:Y:S01]  /*5f80*/  SHF.R.U64 R15, R13, UR4, R4.reuse ;  /* 0x000000040d0f7c19 */ /* 0x100fe20008001204 */
[----:B------:R0:W1:Y:S01]  /*5f90*/  F2I.U32.TRUNC.NTZ R20, R6 ;  /* 0x0000000600147305 */ /* 0x000062000020f000 */
[----:B------:R-:W-:Y:S01]  /*5fa0*/  SHF.R.U32.HI R4, RZ, UR4, R4 ;  /* 0x00000004ff047c19 */ /* 0x000fe20008011604 */
[----:B------:R-:W-:-:S03]  /*5fb0*/  ULDC UR4, c[0x0][0x658] ;  /* 0x0001960000047ab9 */ /* 0x000fc60000000800 */
[--C-:B------:R-:W-:Y:S02]  /*5fc0*/  SHF.R.U64 R14, R15, UR4, R4.reuse ;  /* 0x000000040f0e7c19 */ /* 0x100fe40008001204 */
[----:B------:R-:W-:-:S03]  /*5fd0*/  SHF.R.U32.HI R21, RZ, UR4, R4 ;  /* 0x00000004ff157c19 */ /* 0x000fc60008011604 */
[----:B------:R-:W-:Y:S02]  /*5fe0*/  IMAD.MOV.U32 R4, RZ, RZ, R14 ;  /* 0x000000ffff047224 */ /* 0x000fe400078e000e */
[----:B------:R-:W-:Y:S01]  /*5ff0*/  IMAD.MOV.U32 R5, RZ, RZ, R21 ;  /* 0x000000ffff057224 */ /* 0x000fe200078e0015 */
[----:B0-----:R-:W-:Y:S06]  /*6000*/  @!P1 BRA `(.L_x_110) ;  /* 0x0000000000289947 */ /* 0x001fec0003800000 */
        /* <DEDUP_REMOVED lines=10> */
.L_x_110:
[----:B------:R-:W-:Y:S01]  /*60b0*/  ISETP.NE.AND P1, PT, R2, 0x1, PT ;  /* 0x000000010200780c */ /* 0x000fe20003f25270 */
[----:B------:R-:W-:Y:S01]  /*60c0*/  ULDC UR4, c[0x0][0x648] ;  /* 0x0001920000047ab9 */ /* 0x000fe20000000800 */
[----:B------:R-:W-:Y:S01]  /*60d0*/  LOP3.LUT R15, R15, UR22, RZ, 0xc0, !PT ;  /* 0x000000160f0f7c12 */ /* 0x000fe2000f8ec0ff */
[----:B-1----:R-:W-:Y:S01]  /*60e0*/  IMAD.MOV R20, RZ, RZ, -R20 ;  /* 0x000000ffff147224 */ /* 0x002fe200078e0a14 */
[----:B------:R-:W-:Y:S01]  /*60f0*/  SHF.R.U64 R4, R4, UR4, R5 ;  /* 0x0000000404047c19 */ /* 0x000fe20008001205 */
[----:B------:R-:W-:Y:S01]  /*6100*/  ULDC UR4, c[0x0][0x638] ;  /* 0x00018e0000047ab9 */ /* 0x000fe20000000800 */
[----:B------:R-:W-:Y:S01]  /*6110*/  LOP3.LUT R13, R13, UR13, RZ, 0xc0, !PT ;  /* 0x0000000d0d0d7c12 */ /* 0x000fe2000f8ec0ff */
[----:B------:R-:W-:Y:S02]  /*6120*/  ULDC UR5, c[0x0][0x610] ;  /* 0x0001840000057ab9 */ /* 0x000fe40000000800 */
[----:B------:R-:W-:Y:S02]  /*6130*/  IMAD.MOV R5, RZ, RZ, -R4 ;  /* 0x000000ffff057224 */ /* 0x000fe400078e0a04 */
[----:B------:R-:W-:-:S02]  /*6140*/  IMAD R15, R4, UR21, R15 ;  /* 0x00000015040f7c24 */ /* 0x000fc4000f8e020f */
[----:B--2---:R-:W-:Y:S02]  /*6150*/  @P1 IMAD R12, R18, R20, R11 ;  /* 0x00000014120c1224 */ /* 0x004fe400078e020b */
[----:B------:R-:W-:Y:S01]  /*6160*/  IMAD R14, R5, UR4, R14 ;  /* 0x00000004050e7c24 */ /* 0x000fe2000f8e020e */
[----:B------:R-:W-:Y:S01]  /*6170*/  ULDC UR4, c[0x0][0x600] ;  /* 0x0001800000047ab9 */ /* 0x000fe20000000800 */
[----:B------:R-:W-:Y:S02]  /*6180*/  IMAD R12, R15, UR5, R12 ;  /* 0x000000050f0c7c24 */ /* 0x000fe4000f8e020c */
[----:B------:R-:W-:Y:S02]  /*6190*/  IMAD R5, R14, UR4, R13 ;  /* 0x000000040e057c24 */ /* 0x000fe4000f8e020d */
[----:B------:R-:W-:-:S03]  /*61a0*/  IMAD.MOV.U32 R4, RZ, RZ, 0x1 ;  /* 0x00000001ff047424 */ /* 0x000fc600078e00ff */
[----:B------:R-:W-:Y:S02]  /*61b0*/  SEL R18, R5, R12, !P1 ;  /* 0x0000000c05127207 */ /* 0x000fe40004800000 */
[----:B------:R-:W-:-:S07]  /*61c0*/  SEL R22, R12, R5, !P1 ;  /* 0x000000050c167207 */ /* 0x000fce0004800000 */
.L_x_108:
[----:B------:R-:W-:Y:S05]  /*61d0*/  BSYNC B1 ;  /* 0x0000000000017941 */ /* 0x000fea0003800000 */
.L_x_107:
[----:B------:R-:W-:-:S13]  /*61e0*/  LOP3.LUT P1, RZ, R4, 0xff, RZ, 0xc0, !PT ;  /* 0x000000ff04ff7812 */ /* 0x000fda000782c0ff */
[----:B------:R-:W-:Y:S05]  /*61f0*/  @P1 BRA `(.L_x_111) ;  /* 0xfffffff000c01947 */ /* 0x000fea000383ffff */
[----:B------:R-:W-:Y:S05]  /*6200*/  BSYNC B0 ;  /* 0x0000000000007941 */ /* 0x000fea0003800000 */
.L_x_99:
[----:B------:R-:W-:-:S03]  /*6210*/  UMOV UR4, 0xffffffff ;  /* 0xffffffff00047882 */ /* 0x000fc60000000000 */
[----:B------:R-:W-:Y:S05]  /*6220*/  BRA.DIV UR4, `(.L_x_112) ;  /* 0x0000000604247947 */ /* 0x000fea000b800000 */
[----:B------:R-:W-:-:S13]  /*6230*/  ELECT P6, URZ, PT ;  /* 0x00000000003f782f */ /* 0x000fda00038c0000 */
.L_x_127:
[----:B------:R-:W-:Y:S04]  /*6240*/  BSSY B0, `(.L_x_113) ;  /* 0x0000022000007945 */ /* 0x000fe80003800000 */
[----:B------:R-:W-:Y:S05]  /*6250*/  @!P6 BRA `(.L_x_114) ;  /* 0x000000000080e947 */ /* 0x000fea0003800000 */
[----:B------:R-:W-:-:S04]  /*6260*/  LOP3.LUT R23, R23, 0x2, RZ, 0xfc, !PT ;  /* 0x0000000217177812 */ /* 0x000fc800078efcff */
[----:B------:R-:W-:-:S13]  /*6270*/  ISETP.NE.AND P0, PT, R23, 0x3, PT ;  /* 0x000000031700780c */ /* 0x000fda0003f05270 */
[----:B------:R-:W-:Y:S05]  /*6280*/  @!P0 BRA `(.L_x_115) ;  /* 0x0000000000048947 */ /* 0x000fea0003800000 */
[----:B------:R-:W-:Y:S01]  /*6290*/  BPT.TRAP 0x1 ;  /* 0x000000040000795c */ /* 0x000fe20000300000 */
.L_x_115:
[----:B------:R-:W0:Y:S01]  /*62a0*/  S2R R5, SR_CgaCtaId ;  /* 0x0000000000057919 */ /* 0x000e220000008800 */
[----:B------:R-:W-:Y:S02]  /*62b0*/  MOV R0, 0x400 ;  /* 0x0000040000007802 */ /* 0x000fe40000000f00 */
[----:B------:R-:W-:Y:S02]  /*62c0*/  SHF.L.U32 R2, R3, 0x1f, RZ ;  /* 0x0000001f03027819 */ /* 0x000fe400000006ff */
[----:B0-----:R-:W-:-:S05]  /*62d0*/  LEA R5, R5, R0, 0x18 ;  /* 0x0000000005057211 */ /* 0x001fca00078ec0ff */
[----:B------:R-:W-:-:S04]  /*62e0*/  VIADD R5, R5, 0x18 ;  /* 0x0000001805057836 */ /* 0x000fc80000000000 */
[C---:B------:R-:W-:Y:S02]  /*62f0*/  IMAD R7, R8.reuse, 0x8, R5 ;  /* 0x0000000808077824 */ /* 0x040fe400078e0205 */
[----:B------:R-:W-:Y:S02]  /*6300*/  VIADD R8, R8, 0x1 ;  /* 0x0000000108087836 */ /* 0x000fe40000000000 */
[----:B------:R-:W0:Y:S03]  /*6310*/  SYNCS.PHASECHK.TRANS64.TRYWAIT P0, [R7+URZ], R2 ;  /* 0x00000002070075a7 */ /* 0x000e26000800017f */
[----:B------:R-:W-:-:S04]  /*6320*/  ISETP.NE.AND P1, PT, R8, 0x3, PT ;  /* 0x000000030800780c */ /* 0x000fc80003f25270 */
[----:B------:R-:W-:Y:S02]  /*6330*/  SEL R0, RZ, 0x1, P1 ;  /* 0x00000001ff007807 */ /* 0x000fe40000800000 */
[----:B------:R-:W-:Y:S02]  /*6340*/  SEL R8, R8, RZ, P1 ;  /* 0x000000ff08087207 */ /* 0x000fe40000800000 */
[----:B------:R-:W-:-:S03]  /*6350*/  LOP3.LUT R9, R3, R0, RZ, 0x3c, !PT ;  /* 0x0000000003097212 */ /* 0x000fc600078e3cff */
[----:B------:R-:W-:Y:S01]  /*6360*/  IMAD R4, R8, 0x8, R5 ;  /* 0x0000000808047824 */ /* 0x000fe200078e0205 */
[----:B------:R-:W-:Y:S01]  /*6370*/  SHF.L.U32 R3, R9, 0x1f, RZ ;  /* 0x0000001f09037819 */ /* 0x000fe200000006ff */
[----:B0-----:R-:W-:Y:S06]  /*6380*/  @!P0 BRA `(.L_x_116) ;  /* 0x0000000000ec8947 */ /* 0x001fec0003800000 */
.L_x_128:
[----:B------:R-:W1:Y:S01]  /*6390*/  SYNCS.PHASECHK.TRANS64.TRYWAIT P0, [R4+URZ], R3 ;  /* 0x00000003040075a7 */ /* 0x000e62000800017f */
[----:B------:R-:W-:-:S05]  /*63a0*/  VIADD R0, R8, 0x1 ;  /* 0x0000000108007836 */ /* 0x000fca0000000000 */
[----:B------:R-:W-:-:S04]  /*63b0*/  ISETP.NE.AND P1, PT, R0, 0x3, PT ;  /* 0x000000030000780c */ /* 0x000fc80003f25270 */
[----:B0-----:R-:W-:Y:S02]  /*63c0*/  SEL R2, RZ, 0x1, P1 ;  /* 0x00000001ff027807 */ /* 0x001fe40000800000 */
[----:B------:R-:W-:Y:S02]  /*63d0*/  SEL R0, R0, RZ, P1 ;  /* 0x000000ff00007207 */ /* 0x000fe40000800000 */
[----:B------:R-:W-:Y:S01]  /*63e0*/  LOP3.LUT R2, R9, R2, RZ, 0x3c, !PT ;  /* 0x0000000209027212 */ /* 0x000fe200078e3cff */
[----:B-1----:R-:W-:Y:S06]  /*63f0*/  @!P0 BRA `(.L_x_117) ;  /* 0x0000000000e48947 */ /* 0x002fec0003800000 */
.L_x_129:
[----:B------:R-:W-:Y:S01]  /*6400*/  IMAD R5, R0, 0x8, R5 ;  /* 0x0000000800057824 */ /* 0x000fe200078e0205 */
[----:B------:R-:W-:-:S07]  /*6410*/  SHF.L.U32 R0, R2, 0x1f, RZ ;  /* 0x0000001f02007819 */ /* 0x000fce00000006ff */
.L_x_118:
[----:B-1----:R1:W2:Y:S02]  /*6420*/  SYNCS.PHASECHK.TRANS64.TRYWAIT P0, [R5+URZ], R0 ;  /* 0x00000000050075a7 */ /* 0x0022a4000800017f */
[----:B--2---:R-:W-:Y:S05]  /*6430*/  @!P0 NANOSLEEP.SYNCS 0x989680 ;  /* 0x009896800000895d */ /* 0x004fea0003900000 */
[----:B------:R-:W2:Y:S02]  /*6440*/  @!P0 SYNCS.PHASECHK.TRANS64 P0, [R5+URZ], R0 ;  /* 0x00000000050085a7 */ /* 0x000ea4000800007f */
[----:B--2---:R-:W-:Y:S05]  /*6450*/  @!P0 BRA `(.L_x_118) ;  /* 0xfffffffc00f08947 */ /* 0x004fea000383ffff */
.L_x_114:
[----:B------:R-:W-:Y:S05]  /*6460*/  BSYNC B0 ;  /* 0x0000000000007941 */ /* 0x000fea0003800000 */
.L_x_113:
[----:B------:R-:W-:Y:S05]  /*6470*/  EXIT ;  /* 0x000000000000794d */ /* 0x000fea0003800000 */
.L_x_15:
[----:B0-----:R-:W-:-:S04]  /*6480*/  IMAD.U32 R3, RZ, RZ, UR43 ;  /* 0x0000002bff037e24 */ /* 0x001fc8000f8e00ff */
[----:B------:R0:W1:Y:S03]  /*6490*/  SYNCS.PHASECHK.TRANS64.TRYWAIT P0, [R3+URZ+-0x8], R0 ;  /* 0xfffff800030075a7 */ /* 0x000066000800017f */
[----:B-1----:R-:W-:Y:S05]  /*64a0*/  @!P0 NANOSLEEP.SYNCS 0x989680 ;  /* 0x009896800000895d */ /* 0x002fea0003900000 */
[----:B------:R-:W1:Y:S02]  /*64b0*/  @!P0 SYNCS.PHASECHK.TRANS64 P0, [R3+URZ+-0x8], R0 ;  /* 0xfffff800030085a7 */ /* 0x000e64000800007f */
[----:B-1----:R-:W-:Y:S05]  /*64c0*/  @!P0 BRA `(.L_x_15) ;  /* 0xfffffffc00ec8947 */ /* 0x002fea000383ffff */
[----:B------:R-:W-:Y:S05]  /*64d0*/  BRA `(.L_x_119) ;  /* 0xffffffb000347947 */ /* 0x000fea000383ffff */
.L_x_20:
[----:B-1----:R1:W2:Y:S02]  /*64e0*/  SYNCS.PHASECHK.TRANS64.TRYWAIT P1, [R3+URZ], R0 ;  /* 0x00000000030075a7 */ /* 0x0022a4000802017f */
[----:B--2---:R-:W-:Y:S05]  /*64f0*/  @!P1 NANOSLEEP.SYNCS 0x989680 ;  /* 0x009896800000995d */ /* 0x004fea0003900000 */
[----:B------:R-:W2:Y:S02]  /*6500*/  @!P1 SYNCS.PHASECHK.TRANS64 P1, [R3+URZ], R0 ;  /* 0x00000000030095a7 */ /* 0x000ea4000802007f */
[----:B--2---:R-:W-:Y:S05]  /*6510*/  @!P1 BRA `(.L_x_20) ;  /* 0xfffffffc00f09947 */ /* 0x004fea000383ffff */
[----:B------:R-:W-:Y:S05]  /*6520*/  BRA `(.L_x_19) ;  /* 0xffffffb000a07947 */ /* 0x000fea000383ffff */
.L_x_25:
[----:B-1----:R-:W-:-:S04]  /*6530*/  IMAD.U32 R4, RZ, RZ, UR6 ;  /* 0x00000006ff047e24 */ /* 0x002fc8000f8e00ff */
[----:B------:R1:W2:Y:S03]  /*6540*/  SYNCS.PHASECHK.TRANS64.TRYWAIT P1, [R4+URZ], R3 ;  /* 0x00000003040075a7 */ /* 0x0002a6000802017f */
[----:B--2---:R-:W-:Y:S05]  /*6550*/  @!P1 NANOSLEEP.SYNCS 0x989680 ;  /* 0x009896800000995d */ /* 0x004fea0003900000 */
[----:B------:R-:W2:Y:S02]  /*6560*/  @!P1 SYNCS.PHASECHK.TRANS64 P1, [R4+URZ], R3 ;  /* 0x00000003040095a7 */ /* 0x000ea4000802007f */
[----:B--2---:R-:W-:Y:S05]  /*6570*/  @!P1 BRA `(.L_x_25) ;  /* 0xfffffffc00ec9947 */ /* 0x004fea000383ffff */
[----:B------:R-:W-:Y:S05]  /*6580*/  BRA `(.L_x_24) ;  /* 0xffffffb800a87947 */ /* 0x000fea000383ffff */
.L_x_31:
[----:B0-----:R-:W-:-:S04]  /*6590*/  IMAD.U32 R3, RZ, RZ, UR43 ;  /* 0x0000002bff037e24 */ /* 0x001fc8000f8e00ff */
[----:B------:R0:W1:Y:S03]  /*65a0*/  SYNCS.PHASECHK.TRANS64.TRYWAIT P0, [R3+URZ+0x8], R0 ;  /* 0x00000800030075a7 */ /* 0x000066000800017f */
[----:B-1----:R-:W-:Y:S05]  /*65b0*/  @!P0 NANOSLEEP.SYNCS 0x989680 ;  /* 0x009896800000895d */ /* 0x002fea0003900000 */
[----:B------:R-:W1:Y:S02]  /*65c0*/  @!P0 SYNCS.PHASECHK.TRANS64 P0, [R3+URZ+0x8], R0 ;  /* 0x00000800030085a7 */ /* 0x000e64000800007f */
[----:B-1----:R-:W-:Y:S05]  /*65d0*/  @!P0 BRA `(.L_x_31) ;  /* 0xfffffffc00ec8947 */ /* 0x002fea000383ffff */
[----:B------:R-:W-:Y:S05]  /*65e0*/  BRA `(.L_x_120) ;  /* 0xffffffc400247947 */ /* 0x000fea000383ffff */
.L_x_100:
[----:B------:R-:W-:Y:S01]  /*65f0*/  BSSY B1, `(.L_x_121) ;  /* 0x0000006000017945 */ /* 0x000fe20003800000 */
[----:B------:R-:W-:-:S07]  /*6600*/  IMAD.MOV.U32 R15, RZ, RZ, -0x1 ;  /* 0xffffffffff0f7424 */ /* 0x000fce00078e00ff */
[----:B-----5:R-:W-:Y:S05]  /*6610*/  WARPSYNC.COLLECTIVE R15, `(.L_x_122) ;  /* 0x000000000f0c7348 */ /* 0x020fea0003c00000 */
[----:B------:R-:W-:Y:S02]  /*6620*/  ELECT P6, UR62, PT ;  /* 0x00000000003e782f */ /* 0x000fe400038c0000 */
[----:B------:R-:W-:Y:S01]  /*6630*/  MOV R14, UR62 ;  /* 0x0000003e000e7c02 */ /* 0x000fe20008000f00 */
[----:B-----5:R-:W-:Y:S10]  /*6640*/  ENDCOLLECTIVE ;  /* 0x000000000000791b */ /* 0x020ff40003800000 */
.L_x_122:
[----:B------:R-:W-:Y:S05]  /*6650*/  BSYNC B1 ;  /* 0x0000000000017941 */ /* 0x000fea0003800000 */
.L_x_121:
[----:B------:R-:W-:Y:S05]  /*6660*/  BRA `(.L_x_123) ;  /* 0xffffffec00b07947 */ /* 0x000fea000383ffff */
.L_x_103:
[----:B-1----:R1:W2:Y:S02]  /*6670*/  SYNCS.PHASECHK.TRANS64.TRYWAIT P1, [R11+URZ+0x18], R6 ;  /* 0x000018060b0075a7 */ /* 0x0022a4000802017f */
[----:B--2---:R-:W-:Y:S05]  /*6680*/  @!P1 NANOSLEEP.SYNCS 0x989680 ;  /* 0x009896800000995d */ /* 0x004fea0003900000 */
[----:B------:R-:W2:Y:S02]  /*6690*/  @!P1 SYNCS.PHASECHK.TRANS64 P1, [R11+URZ+0x18], R6 ;  /* 0x000018060b0095a7 */ /* 0x000ea4000802007f */
[----:B--2---:R-:W-:Y:S05]  /*66a0*/  @!P1 BRA `(.L_x_103) ;  /* 0xfffffffc00f09947 */ /* 0x004fea000383ffff */
[----:B------:R-:W-:Y:S05]  /*66b0*/  BRA `(.L_x_124) ;  /* 0xffffffec00e47947 */ /* 0x000fea000383ffff */
.L_x_112:
[----:B------:R-:W-:Y:S01]  /*66c0*/  BSSY B0, `(.L_x_125) ;  /* 0x0000006000007945 */ /* 0x000fe20003800000 */
[----:B------:R-:W-:-:S07]  /*66d0*/  IMAD.MOV.U32 R15, RZ, RZ, -0x1 ;  /* 0xffffffffff0f7424 */ /* 0x000fce00078e00ff */
[----:B-----5:R-:W-:Y:S05]  /*66e0*/  WARPSYNC.COLLECTIVE R15, `(.L_x_126) ;  /* 0x000000000f0c7348 */ /* 0x020fea0003c00000 */
[----:B------:R-:W-:Y:S02]  /*66f0*/  ELECT P6, UR62, PT ;  /* 0x00000000003e782f */ /* 0x000fe400038c0000 */
[----:B------:R-:W-:Y:S01]  /*6700*/  MOV R14, UR62 ;  /* 0x0000003e000e7c02 */ /* 0x000fe20008000f00 */
[----:B-----5:R-:W-:Y:S10]  /*6710*/  ENDCOLLECTIVE ;  /* 0x000000000000791b */ /* 0x020ff40003800000 */
.L_x_126:
[----:B------:R-:W-:Y:S05]  /*6720*/  BSYNC B0 ;  /* 0x0000000000007941 */ /* 0x000fea0003800000 */
.L_x_125:
[----:B------:R-:W-:Y:S05]  /*6730*/  BRA `(.L_x_127) ;  /* 0xfffffff800c07947 */ /* 0x000fea000383ffff */
.L_x_116:
[----:B0-----:R0:W1:Y:S02]  /*6740*/  SYNCS.PHASECHK.TRANS64.TRYWAIT P0, [R7+URZ], R2 ;  /* 0x00000002070075a7 */ /* 0x001064000800017f */
[----:B-1----:R-:W-:Y:S05]  /*6750*/  @!P0 NANOSLEEP.SYNCS 0x989680 ;  /* 0x009896800000895d */ /* 0x002fea0003900000 */
[----:B------:R-:W1:Y:S02]  /*6760*/  @!P0 SYNCS.PHASECHK.TRANS64 P0, [R7+URZ], R2 ;  /* 0x00000002070085a7 */ /* 0x000e64000800007f */
[----:B-1----:R-:W-:Y:S05]  /*6770*/  @!P0 BRA `(.L_x_116) ;  /* 0xfffffffc00f08947 */ /* 0x002fea000383ffff */
[----:B------:R-:W-:Y:S05]  /*6780*/  BRA `(.L_x_128) ;  /* 0xfffffffc00007947 */ /* 0x000fea000383ffff */
.L_x_117:
[----:B0-----:R0:W1:Y:S02]  /*6790*/  SYNCS.PHASECHK.TRANS64.TRYWAIT P0, [R4+URZ], R3 ;  /* 0x00000003040075a7 */ /* 0x001064000800017f */
[----:B-1----:R-:W-:Y:S05]  /*67a0*/  @!P0 NANOSLEEP.SYNCS 0x989680 ;  /* 0x009896800000895d */ /* 0x002fea0003900000 */
[----:B------:R-:W1:Y:S02]  /*67b0*/  @!P0 SYNCS.PHASECHK.TRANS64 P0, [R4+URZ], R3 ;  /* 0x00000003040085a7 */ /* 0x000e64000800007f */
[----:B-1----:R-:W-:Y:S05]  /*67c0*/  @!P0 BRA `(.L_x_117) ;  /* 0xfffffffc00f08947 */ /* 0x002fea000383ffff */
[----:B------:R-:W-:Y:S05]  /*67d0*/  BRA `(.L_x_129) ;  /* 0xfffffffc00087947 */ /* 0x000fea000383ffff */
.L_x_130:
[----:B------:R-:W-:-:S00]  /*67e0*/  BRA `(.L_x_130) ;  /* 0xfffffffc00fc7947 */ /* 0x000fc0000383ffff */
[----:B------:R-:W-:-:S00]  /*67f0*/  NOP ;  /* 0x0000000000007918 */ /* 0x000fc00000000000 */
        /* <DEDUP_REMOVED lines=8> */
.L_x_131:


//--------------------- .nv.global.init           --------------------------
	.section	.nv.global.init,"aw",@progbits
.nv.global.init:
	.type		$str$22,@object
	.size		$str$22,($str$23 - $str$22)
$str$22:
        /*0000*/ 	.byte	0x6b, 0x5f, 0x74, 0x69, 0x6c, 0x65, 0x5f, 0x63, 0x6f, 0x75, 0x6e, 0x74, 0x20, 0x3e, 0x3d, 0x20
        /*0010*/ 	.byte	0x31, 0x00
	.type		$str$23,@object
	.size		$str$23,(__unnamed_1 - $str$23)
$str$23:
        /*0012*/ 	.byte	0x2f, 0x74, 0x6d, 0x70, 0x2f, 0x63, 0x75, 0x74, 0x6c, 0x61, 0x73, 0x73, 0x5f, 0x73, 0x77, 0x65
        /*0022*/ 	.byte	0x65, 0x70, 0x5f, 0x73, 0x72, 0x63, 0x2f, 0x69, 0x6e, 0x63, 0x6c, 0x75, 0x64, 0x65, 0x2f, 0x63
        /*0032*/ 	.byte	0x75, 0x74, 0x6c, 0x61, 0x73, 0x73, 0x2f, 0x67, 0x65, 0x6d, 0x6d, 0x2f, 0x63, 0x6f, 0x6c, 0x6c
        /*0042*/ 	.byte	0x65, 0x63, 0x74, 0x69, 0x76, 0x65, 0x2f, 0x73, 0x6d, 0x39, 0x30, 0x5f, 0x6d, 0x6d, 0x61, 0x5f
        /*0052*/ 	.byte	0x74, 0x6d, 0x61, 0x5f, 0x67, 0x6d, 0x6d, 0x61, 0x5f, 0x73, 0x73, 0x5f, 0x77, 0x61, 0x72, 0x70
        /*0062*/ 	.byte	0x73, 0x70, 0x65, 0x63, 0x69, 0x61, 0x6c, 0x69, 0x7a, 0x65, 0x64, 0x2e, 0x68, 0x70, 0x70, 0x00
	.type		__unnamed_1,@object
	.size		__unnamed_1,(.L_0 - __unnamed_1)
__unnamed_1:
        /*0072*/ 	.byte	0x76, 0x6f, 0x69, 0x64, 0x20, 0x63, 0x75, 0x74, 0x6c, 0x61, 0x73, 0x73, 0x3a, 0x3a, 0x67, 0x65
        /* <DEDUP_REMOVED lines=176> */
        /*0b82*/ 	.byte	0x64, 0x65, 0x6e, 0x74, 0x69, 0x74, 0x79, 0x5d, 0x00
.L_0:


//--------------------- .nv.shared._ZN7cutlass13device_kernelINS_4gemm6kernel13GemmUniversalIN4cute5tupleIJiiiiEEENS1_10collective13CollectiveMmaINS1_34MainloopSm90TmaGmmaWarpSpecializedILi3ENS5_IJNS4_1CILi1EEESB_SB_EEENS1_32KernelTmaWarpSpecializedPingpongEEENS5_IJNSA_ILi64EEESF_NSA_ILi128EEEEEENS_10tfloat32_tENS5_IJlSB_lEEESI_SJ_NS4_8TiledMMAINS4_8MMA_AtomIJNS4_4SM904GMMA29MMA_64x64x8_F32TF32TF32_SS_TNILNSN_7ScaleInE1ELSP_1EEEEEENS4_6LayoutISC_NS5_IJNSA_ILi0EEEST_ST_EEEEENS5_IJNS4_10UnderscoreESW_SW_EEEEENS4_13SM90_TMA_LOADENS4_14ComposedLayoutINS4_7SwizzleILi3ELi4ELi3EEENS4_18smem_ptr_flag_bitsILi32EEENSS_INS5_IJNSA_ILi8EEENSA_ILi32EEEEEENS5_IJS16_SB_EEEEEEEvNS4_8identityESZ_S1A_vS1B_EENS_8epilogue10collective6detail29Sm90TmaWarpSpecializedAdapterINS1E_15DefaultEpilogueISI_SJ_SJ_NS1D_6thread17LinearCombinationISI_Li1EffLNS1I_9ScaleType4KindE0ELNS_15FloatRoundStyleE2ESI_EENS1_15EpilogueDefaultEEEEEvvEEEEvNT_6ParamsE --------------------------
	.section	.nv.shared._ZN7cutlass13device_kernelINS_4gemm6kernel13GemmUniversalIN4cute5tupleIJiiiiEEENS1_10collective13CollectiveMmaINS1_34MainloopSm90TmaGmmaWarpSpecializedILi3ENS5_IJNS4_1CILi1EEESB_SB_EEENS1_32KernelTmaWarpSpecializedPingpongEEENS5_IJNSA_ILi64EEESF_NSA_ILi128EEEEEENS_10tfloat32_tENS5_IJlSB_lEEESI_SJ_NS4_8TiledMMAINS4_8MMA_AtomIJNS4_4SM904GMMA29MMA_64x64x8_F32TF32TF32_SS_TNILNSN_7ScaleInE1ELSP_1EEEEEENS4_6LayoutISC_NS5_IJNSA_ILi0EEEST_ST_EEEEENS5_IJNS4_10UnderscoreESW_SW_EEEEENS4_13SM90_TMA_LOADENS4_14ComposedLayoutINS4_7SwizzleILi3ELi4ELi3EEENS4_18smem_ptr_flag_bitsILi32EEENSS_INS5_IJNSA_ILi8EEENSA_ILi32EEEEEENS5_IJS16_SB_EEEEEEEvNS4_8identityESZ_S1A_vS1B_EENS_8epilogue10collective6detail29Sm90TmaWarpSpecializedAdapterINS1E_15DefaultEpilogueISI_SJ_SJ_NS1D_6thread17LinearCombinationISI_Li1EffLNS1I_9ScaleType4KindE0ELNS_15FloatRoundStyleE2ESI_EENS1_15EpilogueDefaultEEEEEvvEEEEvNT_6ParamsE,"aw",@nobits
	.sectionflags	@""
	.align	16
	.zero		1024


//--------------------- .nv.shared.reserved.0     --------------------------
	.section	.nv.shared.reserved.0,"aw",@nobits
	.weak		__nv_reservedSMEM_offset_0_alias
	.size		__nv_reservedSMEM_offset_0_alias, 0, 0
	.other		__nv_reservedSMEM_offset_0_alias,@"STO_CUDA_RESERVED_SHARED STV_DEFAULT"
__nv_reservedSMEM_offset_0_alias:
	.zero		0


//--------------------- .nv.global                --------------------------
	.section	.nv.global,"aw",@nobits
.nv.global:
	.type		_ZN40_INTERNAL_f559bf65_4_k_cu_42f3c820_189144cute1_E,@object
	.size		_ZN40_INTERNAL_f559bf65_4_k_cu_42f3c820_189144cute1_E,(_ZN40_INTERNAL_f559bf65_4_k_cu_42f3c820_189144cuda3std3__45__cpo6cbeginE - _ZN40_INTERNAL_f559bf65_4_k_cu_42f3c820_189144cute1_E)
_ZN40_INTERNAL_f559bf65_4_k_cu_42f3c820_189144cute1_E:
	.zero		1
	.type		_ZN40_INTERNAL_f559bf65_4_k_cu_42f3c820_189144cuda3std3__45__cpo6cbeginE,@object
	.size		_ZN40_INTERNAL_f559bf65_4_k_cu_42f3c820_189144cuda3std3__45__cpo6cbeginE,(_ZN40_INTERNAL_f559bf65_4_k_cu_42f3c820_189144cuda3std3__48in_placeE - _ZN40_INTERNAL_f559bf65_4_k_cu_42f3c820_189144cuda3std3__45__cpo6cbeginE)
_ZN40_INTERNAL_f559bf65_4_k_cu_42f3c820_189144cuda3std3__45__cpo6cbeginE:
	.zero		1
	.type		_ZN40_INTERNAL_f559bf65_4_k_cu_42f3c820_189144cuda3std3__48in_placeE,@object
	.size		_ZN40_INTERNAL_f559bf65_4_k_cu_42f3c820_189144cuda3std3__48in_placeE,(_ZN40_INTERNAL_f559bf65_4_k_cu_42f3c820_189144cuda3std6ranges3__45__cpo9iter_moveE - _ZN40_INTERNAL_f559bf65_4_k_cu_42f3c820_189144cuda3std3__48in_placeE)
_ZN40_INTERNAL_f559bf65_4_k_cu_42f3c820_189144cuda3std3__48in_placeE:
	.zero		1
	.type		_ZN40_INTERNAL_f559bf65_4_k_cu_42f3c820_189144cuda3std6ranges3__45__cpo9iter_moveE,@object
	.size		_ZN40_INTERNAL_f559bf65_4_k_cu_42f3c820_189144cuda3std6ranges3__45__cpo9iter_moveE,(_ZN40_INTERNAL_f559bf65_4_k_cu_42f3c820_189144cuda3std3__45__cpo5beginE - _ZN40_INTERNAL_f559bf65_4_k_cu_42f3c820_189144cuda3std6ranges3__45__cpo9iter_moveE)
_ZN40_INTERNAL_f559bf65_4_k_cu_42f3c820_189144cuda3std6ranges3__45__cpo9iter_moveE:
	.zero		1
	.type		_ZN40_INTERNAL_f559bf65_4_k_cu_42f3c820_189144cuda3std3__45__cpo5beginE,@object
	.size		_ZN40_INTERNAL_f559bf65_4_k_cu_42f3c820_189144cuda3std3__45__cpo5beginE,(_ZN40_INTERNAL_f559bf65_4_k_cu_42f3c820_189144cuda3std3__442_GLOBAL__N__f559bf65_4_k_cu_42f3c820_189146ignoreE - _ZN40_INTERNAL_f559bf65_4_k_cu_42f3c820_189144cuda3std3__45__cpo5beginE)
_ZN40_INTERNAL_f559bf65_4_k_cu_42f3c820_189144cuda3std3__45__cpo5beginE:
	.zero		1
	.type		_ZN40_INTERNAL_f559bf65_4_k_cu_42f3c820_189144cuda3std3__442_GLOBAL__N__f559bf65_4_k_cu_42f3c820_189146ignoreE,@object
	.size		_ZN40_INTERNAL_f559bf65_4_k_cu_42f3c820_189144cuda3std3__442_GLOBAL__N__f559bf65_4_k_cu_42f3c820_189146ignoreE,(_ZN40_INTERNAL_f559bf65_4_k_cu_42f3c820_189144cute7productE - _ZN40_INTERNAL_f559bf65_4_k_cu_42f3c820_189144cuda3std3__442_GLOBAL__N__f559bf65_4_k_cu_42f3c820_189146ignoreE)
_ZN40_INTERNAL_f559bf65_4_k_cu_42f3c820_189144cuda3std3__442_GLOBAL__N__f559bf65_4_k_cu_42f3c820_189146ignoreE:
	.zero		1
	.type		_ZN40_INTERNAL_f559bf65_4_k_cu_42f3c820_189144cute7productE,@object
	.size		_ZN40_INTERNAL_f559bf65_4_k_cu_42f3c820_189144cute7productE,(_ZN40_INTERNAL_f559bf65_4_k_cu_42f3c820_189144cuda3std3__45__cpo3endE - _ZN40_INTERNAL_f559bf65_4_k_cu_42f3c820_189144cute7productE)
_ZN40_INTERNAL_f559bf65_4_k_cu_42f3c820_189144cute7productE:
	.zero		1
	.type		_ZN40_INTERNAL_f559bf65_4_k_cu_42f3c820_189144cuda3std3__45__cpo3endE,@object
	.size		_ZN40_INTERNAL_f559bf65_4_k_cu_42f3c820_189144cuda3std3__45__cpo3endE,(_ZN40_INTERNAL_f559bf65_4_k_cu_42f3c820_189144cuda3std3__419piecewise_constructE - _ZN40_INTERNAL_f559bf65_4_k_cu_42f3c820_189144cuda3std3__45__cpo3endE)
_ZN40_INTERNAL_f559bf65_4_k_cu_42f3c820_189144cuda3std3__45__cpo3endE:
	.zero		1
	.type		_ZN40_INTERNAL_f559bf65_4_k_cu_42f3c820_189144cuda3std3__419piecewise_constructE,@object
	.size		_ZN40_INTERNAL_f559bf65_4_k_cu_42f3c820_189144cuda3std3__419piecewise_constructE,(_ZN40_INTERNAL_f559bf65_4_k_cu_42f3c820_189144cuda3std3__45__cpo4cendE - _ZN40_INTERNAL_f559bf65_4_k_cu_42f3c820_189144cuda3std3__419piecewise_constructE)
_ZN40_INTERNAL_f559bf65_4_k_cu_42f3c820_189144cuda3std3__419piecewise_constructE:
	.zero		1
	.type		_ZN40_INTERNAL_f559bf65_4_k_cu_42f3c820_189144cuda3std3__45__cpo4cendE,@object
	.size		_ZN40_INTERNAL_f559bf65_4_k_cu_42f3c820_189144cuda3std3__45__cpo4cendE,(_ZN40_INTERNAL_f559bf65_4_k_cu_42f3c820_189144cuda3std6ranges3__45__cpo4swapE - _ZN40_INTERNAL_f559bf65_4_k_cu_42f3c820_189144cuda3std3__45__cpo4cendE)
_ZN40_INTERNAL_f559bf65_4_k_cu_42f3c820_189144cuda3std3__45__cpo4cendE:
	.zero		1
	.type		_ZN40_INTERNAL_f559bf65_4_k_cu_42f3c820_189144cuda3std6ranges3__45__cpo4swapE,@object
	.size		_ZN40_INTERNAL_f559bf65_4_k_cu_42f3c820_189144cuda3std6ranges3__45__cpo4swapE,(.L_8 - _ZN40_INTERNAL_f559bf65_4_k_cu_42f3c820_189144cuda3std6ranges3__45__cpo4swapE)
_ZN40_INTERNAL_f559bf65_4_k_cu_42f3c820_189144cuda3std6ranges3__45__cpo4swapE:
	.zero		1
.L_8:


//--------------------- .nv.constant0._ZN7cutlass13device_kernelINS_4gemm6kernel13GemmUniversalIN4cute5tupleIJiiiiEEENS1_10collective13CollectiveMmaINS1_34MainloopSm90TmaGmmaWarpSpecializedILi3ENS5_IJNS4_1CILi1EEESB_SB_EEENS1_32KernelTmaWarpSpecializedPingpongEEENS5_IJNSA_ILi64EEESF_NSA_ILi128EEEEEENS_10tfloat32_tENS5_IJlSB_lEEESI_SJ_NS4_8TiledMMAINS4_8MMA_AtomIJNS4_4SM904GMMA29MMA_64x64x8_F32TF32TF32_SS_TNILNSN_7ScaleInE1ELSP_1EEEEEENS4_6LayoutISC_NS5_IJNSA_ILi0EEEST_ST_EEEEENS5_IJNS4_10UnderscoreESW_SW_EEEEENS4_13SM90_TMA_LOADENS4_14ComposedLayoutINS4_7SwizzleILi3ELi4ELi3EEENS4_18smem_ptr_flag_bitsILi32EEENSS_INS5_IJNSA_ILi8EEENSA_ILi32EEEEEENS5_IJS16_SB_EEEEEEEvNS4_8identityESZ_S1A_vS1B_EENS_8epilogue10collective6detail29Sm90TmaWarpSpecializedAdapterINS1E_15DefaultEpilogueISI_SJ_SJ_NS1D_6thread17LinearCombinationISI_Li1EffLNS1I_9ScaleType4KindE0ELNS_15FloatRoundStyleE2ESI_EENS1_15EpilogueDefaultEEEEEvvEEEEvNT_6ParamsE --------------------------
	.section	.nv.constant0._ZN7cutlass13device_kernelINS_4gemm6kernel13GemmUniversalIN4cute5tupleIJiiiiEEENS1_10collective13CollectiveMmaINS1_34MainloopSm90TmaGmmaWarpSpecializedILi3ENS5_IJNS4_1CILi1EEESB_SB_EEENS1_32KernelTmaWarpSpecializedPingpongEEENS5_IJNSA_ILi64EEESF_NSA_ILi128EEEEEENS_10tfloat32_tENS5_IJlSB_lEEESI_SJ_NS4_8TiledMMAINS4_8MMA_AtomIJNS4_4SM904GMMA29MMA_64x64x8_F32TF32TF32_SS_TNILNSN_7ScaleInE1ELSP_1EEEEEENS4_6LayoutISC_NS5_IJNSA_ILi0EEEST_ST_EEEEENS5_IJNS4_10UnderscoreESW_SW_EEEEENS4_13SM90_TMA_LOADENS4_14ComposedLayoutINS4_7SwizzleILi3ELi4ELi3EEENS4_18smem_ptr_flag_bitsILi32EEENSS_INS5_IJNSA_ILi8EEENSA_ILi32EEEEEENS5_IJS16_SB_EEEEEEEvNS4_8identityESZ_S1A_vS1B_EENS_8epilogue10collective6detail29Sm90TmaWarpSpecializedAdapterINS1E_15DefaultEpilogueISI_SJ_SJ_NS1D_6thread17LinearCombinationISI_Li1EffLNS1I_9ScaleType4KindE0ELNS_15FloatRoundStyleE2ESI_EENS1_15EpilogueDefaultEEEEEvvEEEEvNT_6ParamsE,"a",@progbits
	.sectionflags	@""
	.align	4
.nv.constant0._ZN7cutlass13device_kernelINS_4gemm6kernel13GemmUniversalIN4cute5tupleIJiiiiEEENS1_10collective13CollectiveMmaINS1_34MainloopSm90TmaGmmaWarpSpecializedILi3ENS5_IJNS4_1CILi1EEESB_SB_EEENS1_32KernelTmaWarpSpecializedPingpongEEENS5_IJNSA_ILi64EEESF_NSA_ILi128EEEEEENS_10tfloat32_tENS5_IJlSB_lEEESI_SJ_NS4_8TiledMMAINS4_8MMA_AtomIJNS4_4SM904GMMA29MMA_64x64x8_F32TF32TF32_SS_TNILNSN_7ScaleInE1ELSP_1EEEEEENS4_6LayoutISC_NS5_IJNSA_ILi0EEEST_ST_EEEEENS5_IJNS4_10UnderscoreESW_SW_EEEEENS4_13SM90_TMA_LOADENS4_14ComposedLayoutINS4_7SwizzleILi3ELi4ELi3EEENS4_18smem_ptr_flag_bitsILi32EEENSS_INS5_IJNSA_ILi8EEENSA_ILi32EEEEEENS5_IJS16_SB_EEEEEEEvNS4_8identityESZ_S1A_vS1B_EENS_8epilogue10collective6detail29Sm90TmaWarpSpecializedAdapterINS1E_15DefaultEpilogueISI_SJ_SJ_NS1D_6thread17LinearCombinationISI_Li1EffLNS1I_9ScaleType4KindE0ELNS_15FloatRoundStyleE2ESI_EENS1_15EpilogueDefaultEEEEEvvEEEEvNT_6ParamsE:
	.zero		1664


//--------------------- SYMBOLS --------------------------

	.type		.nv.reservedSmem.offset0,@object
	.size		.nv.reservedSmem.offset0,0x4
	.type		__assertfail,@function
